//
// Generated by NVIDIA NVVM Compiler
//
// Compiler Build ID: CL-36424714
// Cuda compilation tools, release 13.0, V13.0.88
// Based on NVVM 20.0.0
//

.version 9.0
.target sm_100
.address_size 64

	// .globl	_Z13nativeMatmul1I6__halfEvPT_PKS1_S4_iii
// _ZZ13nativeMatmul2I6__halfEvPT_PKS1_S4_iiiE12sharedMemory has been demoted
// _ZZ13nativeMatmul3I6__halfEvPT_PKS1_S4_iiiE12sharedMemory has been demoted
// _ZZ13nativeMatmul2IfEvPT_PKS0_S3_iiiE12sharedMemory has been demoted
// _ZZ13nativeMatmul3IfEvPT_PKS0_S3_iiiE12sharedMemory has been demoted
// _ZZ13nativeMatmul2IdEvPT_PKS0_S3_iiiE12sharedMemory has been demoted
// _ZZ13nativeMatmul3IdEvPT_PKS0_S3_iiiE12sharedMemory has been demoted

.visible .entry _Z13nativeMatmul1I6__halfEvPT_PKS1_S4_iii(
	.param .u64 .ptr .align 1 _Z13nativeMatmul1I6__halfEvPT_PKS1_S4_iii_param_0,
	.param .u64 .ptr .align 1 _Z13nativeMatmul1I6__halfEvPT_PKS1_S4_iii_param_1,
	.param .u64 .ptr .align 1 _Z13nativeMatmul1I6__halfEvPT_PKS1_S4_iii_param_2,
	.param .u32 _Z13nativeMatmul1I6__halfEvPT_PKS1_S4_iii_param_3,
	.param .u32 _Z13nativeMatmul1I6__halfEvPT_PKS1_S4_iii_param_4,
	.param .u32 _Z13nativeMatmul1I6__halfEvPT_PKS1_S4_iii_param_5
)
{
	.reg .pred 	%p<13>;
	.reg .b16 	%rs<202>;
	.reg .b32 	%r<48>;
	.reg .b64 	%rd<70>;
	.reg .b64 	%fd<2>;

	ld.param.u64 	%rd9, [_Z13nativeMatmul1I6__halfEvPT_PKS1_S4_iii_param_0];
	ld.param.u64 	%rd10, [_Z13nativeMatmul1I6__halfEvPT_PKS1_S4_iii_param_1];
	ld.param.u64 	%rd11, [_Z13nativeMatmul1I6__halfEvPT_PKS1_S4_iii_param_2];
	ld.param.u32 	%r27, [_Z13nativeMatmul1I6__halfEvPT_PKS1_S4_iii_param_3];
	ld.param.u32 	%r25, [_Z13nativeMatmul1I6__halfEvPT_PKS1_S4_iii_param_4];
	ld.param.u32 	%r26, [_Z13nativeMatmul1I6__halfEvPT_PKS1_S4_iii_param_5];
	cvta.to.global.u64 	%rd1, %rd11;
	cvta.to.global.u64 	%rd2, %rd10;
	mov.u32 	%r28, %ctaid.y;
	mov.u32 	%r29, %ntid.y;
	mov.u32 	%r30, %tid.y;
	mad.lo.s32 	%r1, %r28, %r29, %r30;
	mov.u32 	%r31, %ctaid.x;
	mov.u32 	%r32, %ntid.x;
	mov.u32 	%r33, %tid.x;
	mad.lo.s32 	%r2, %r31, %r32, %r33;
	setp.ge.s32 	%p1, %r1, %r27;
	setp.ge.s32 	%p2, %r2, %r25;
	or.pred  	%p3, %p1, %p2;
	@%p3 bra 	$L__BB0_15;
	mov.f64 	%fd1, 0d0000000000000000;
	// begin inline asm
	{  cvt.rn.f16.f64 %rs201, %fd1;}

	// end inline asm
	setp.lt.s32 	%p4, %r26, 1;
	@%p4 bra 	$L__BB0_14;
	mul.lo.s32 	%r3, %r26, %r1;
	and.b32  	%r4, %r26, 15;
	setp.lt.u32 	%p5, %r26, 16;
	mov.b32 	%r44, 0;
	@%p5 bra 	$L__BB0_5;
	and.b32  	%r44, %r26, 2147483632;
	neg.s32 	%r42, %r44;
	shl.b32 	%r7, %r25, 4;
	mul.wide.u32 	%rd12, %r3, 2;
	add.s64 	%rd13, %rd12, %rd2;
	add.s64 	%rd68, %rd13, 16;
	mul.wide.s32 	%rd16, %r25, 2;
	mov.u32 	%r41, %r2;
$L__BB0_4:
	.pragma "nounroll";
	mul.wide.s32 	%rd14, %r41, 2;
	add.s64 	%rd15, %rd1, %rd14;
	ld.global.u16 	%rs18, [%rd68+-16];
	ld.global.u16 	%rs19, [%rd15];
	// begin inline asm
	{mul.f16 %rs17,%rs18,%rs19;
}
	// end inline asm
	// begin inline asm
	{add.f16 %rs20,%rs201,%rs17;
}
	// end inline asm
	add.s64 	%rd17, %rd15, %rd16;
	ld.global.u16 	%rs24, [%rd68+-14];
	ld.global.u16 	%rs25, [%rd17];
	// begin inline asm
	{mul.f16 %rs23,%rs24,%rs25;
}
	// end inline asm
	// begin inline asm
	{add.f16 %rs26,%rs20,%rs23;
}
	// end inline asm
	add.s64 	%rd18, %rd17, %rd16;
	ld.global.u16 	%rs30, [%rd68+-12];
	ld.global.u16 	%rs31, [%rd18];
	// begin inline asm
	{mul.f16 %rs29,%rs30,%rs31;
}
	// end inline asm
	// begin inline asm
	{add.f16 %rs32,%rs26,%rs29;
}
	// end inline asm
	add.s64 	%rd19, %rd18, %rd16;
	ld.global.u16 	%rs36, [%rd68+-10];
	ld.global.u16 	%rs37, [%rd19];
	// begin inline asm
	{mul.f16 %rs35,%rs36,%rs37;
}
	// end inline asm
	// begin inline asm
	{add.f16 %rs38,%rs32,%rs35;
}
	// end inline asm
	add.s64 	%rd20, %rd19, %rd16;
	ld.global.u16 	%rs42, [%rd68+-8];
	ld.global.u16 	%rs43, [%rd20];
	// begin inline asm
	{mul.f16 %rs41,%rs42,%rs43;
}
	// end inline asm
	// begin inline asm
	{add.f16 %rs44,%rs38,%rs41;
}
	// end inline asm
	add.s64 	%rd21, %rd20, %rd16;
	ld.global.u16 	%rs48, [%rd68+-6];
	ld.global.u16 	%rs49, [%rd21];
	// begin inline asm
	{mul.f16 %rs47,%rs48,%rs49;
}
	// end inline asm
	// begin inline asm
	{add.f16 %rs50,%rs44,%rs47;
}
	// end inline asm
	add.s64 	%rd22, %rd21, %rd16;
	ld.global.u16 	%rs54, [%rd68+-4];
	ld.global.u16 	%rs55, [%rd22];
	// begin inline asm
	{mul.f16 %rs53,%rs54,%rs55;
}
	// end inline asm
	// begin inline asm
	{add.f16 %rs56,%rs50,%rs53;
}
	// end inline asm
	add.s64 	%rd23, %rd22, %rd16;
	ld.global.u16 	%rs60, [%rd68+-2];
	ld.global.u16 	%rs61, [%rd23];
	// begin inline asm
	{mul.f16 %rs59,%rs60,%rs61;
}
	// end inline asm
	// begin inline asm
	{add.f16 %rs62,%rs56,%rs59;
}
	// end inline asm
	add.s64 	%rd24, %rd23, %rd16;
	ld.global.u16 	%rs66, [%rd68];
	ld.global.u16 	%rs67, [%rd24];
	// begin inline asm
	{mul.f16 %rs65,%rs66,%rs67;
}
	// end inline asm
	// begin inline asm
	{add.f16 %rs68,%rs62,%rs65;
}
	// end inline asm
	add.s64 	%rd25, %rd24, %rd16;
	ld.global.u16 	%rs72, [%rd68+2];
	ld.global.u16 	%rs73, [%rd25];
	// begin inline asm
	{mul.f16 %rs71,%rs72,%rs73;
}
	// end inline asm
	// begin inline asm
	{add.f16 %rs74,%rs68,%rs71;
}
	// end inline asm
	add.s64 	%rd26, %rd25, %rd16;
	ld.global.u16 	%rs78, [%rd68+4];
	ld.global.u16 	%rs79, [%rd26];
	// begin inline asm
	{mul.f16 %rs77,%rs78,%rs79;
}
	// end inline asm
	// begin inline asm
	{add.f16 %rs80,%rs74,%rs77;
}
	// end inline asm
	add.s64 	%rd27, %rd26, %rd16;
	ld.global.u16 	%rs84, [%rd68+6];
	ld.global.u16 	%rs85, [%rd27];
	// begin inline asm
	{mul.f16 %rs83,%rs84,%rs85;
}
	// end inline asm
	// begin inline asm
	{add.f16 %rs86,%rs80,%rs83;
}
	// end inline asm
	add.s64 	%rd28, %rd27, %rd16;
	ld.global.u16 	%rs90, [%rd68+8];
	ld.global.u16 	%rs91, [%rd28];
	// begin inline asm
	{mul.f16 %rs89,%rs90,%rs91;
}
	// end inline asm
	// begin inline asm
	{add.f16 %rs92,%rs86,%rs89;
}
	// end inline asm
	add.s64 	%rd29, %rd28, %rd16;
	ld.global.u16 	%rs96, [%rd68+10];
	ld.global.u16 	%rs97, [%rd29];
	// begin inline asm
	{mul.f16 %rs95,%rs96,%rs97;
}
	// end inline asm
	// begin inline asm
	{add.f16 %rs98,%rs92,%rs95;
}
	// end inline asm
	add.s64 	%rd30, %rd29, %rd16;
	ld.global.u16 	%rs102, [%rd68+12];
	ld.global.u16 	%rs103, [%rd30];
	// begin inline asm
	{mul.f16 %rs101,%rs102,%rs103;
}
	// end inline asm
	// begin inline asm
	{add.f16 %rs104,%rs98,%rs101;
}
	// end inline asm
	add.s64 	%rd31, %rd30, %rd16;
	ld.global.u16 	%rs108, [%rd68+14];
	ld.global.u16 	%rs109, [%rd31];
	// begin inline asm
	{mul.f16 %rs107,%rs108,%rs109;
}
	// end inline asm
	// begin inline asm
	{add.f16 %rs201,%rs104,%rs107;
}
	// end inline asm
	add.s32 	%r42, %r42, 16;
	add.s32 	%r41, %r41, %r7;
	add.s64 	%rd68, %rd68, 32;
	setp.ne.s32 	%p6, %r42, 0;
	@%p6 bra 	$L__BB0_4;
$L__BB0_5:
	setp.eq.s32 	%p7, %r4, 0;
	@%p7 bra 	$L__BB0_14;
	and.b32  	%r13, %r26, 7;
	setp.lt.u32 	%p8, %r4, 8;
	@%p8 bra 	$L__BB0_8;
	add.s32 	%r35, %r44, %r3;
	mul.wide.u32 	%rd32, %r35, 2;
	add.s64 	%rd33, %rd2, %rd32;
	mad.lo.s32 	%r36, %r44, %r25, %r2;
	mul.wide.s32 	%rd34, %r36, 2;
	add.s64 	%rd35, %rd1, %rd34;
	ld.global.u16 	%rs115, [%rd33];
	ld.global.u16 	%rs116, [%rd35];
	// begin inline asm
	{mul.f16 %rs114,%rs115,%rs116;
}
	// end inline asm
	// begin inline asm
	{add.f16 %rs117,%rs201,%rs114;
}
	// end inline asm
	cvt.u64.u32 	%rd36, %r3;
	cvt.u64.u32 	%rd37, %r44;
	add.s64 	%rd38, %rd37, %rd36;
	shl.b64 	%rd39, %rd38, 1;
	add.s64 	%rd40, %rd2, %rd39;
	mul.wide.s32 	%rd41, %r25, 2;
	add.s64 	%rd42, %rd35, %rd41;
	ld.global.u16 	%rs121, [%rd40+2];
	ld.global.u16 	%rs122, [%rd42];
	// begin inline asm
	{mul.f16 %rs120,%rs121,%rs122;
}
	// end inline asm
	// begin inline asm
	{add.f16 %rs123,%rs117,%rs120;
}
	// end inline asm
	add.s64 	%rd43, %rd42, %rd41;
	ld.global.u16 	%rs127, [%rd40+4];
	ld.global.u16 	%rs128, [%rd43];
	// begin inline asm
	{mul.f16 %rs126,%rs127,%rs128;
}
	// end inline asm
	// begin inline asm
	{add.f16 %rs129,%rs123,%rs126;
}
	// end inline asm
	add.s64 	%rd44, %rd43, %rd41;
	ld.global.u16 	%rs133, [%rd40+6];
	ld.global.u16 	%rs134, [%rd44];
	// begin inline asm
	{mul.f16 %rs132,%rs133,%rs134;
}
	// end inline asm
	// begin inline asm
	{add.f16 %rs135,%rs129,%rs132;
}
	// end inline asm
	add.s64 	%rd45, %rd44, %rd41;
	ld.global.u16 	%rs139, [%rd40+8];
	ld.global.u16 	%rs140, [%rd45];
	// begin inline asm
	{mul.f16 %rs138,%rs139,%rs140;
}
	// end inline asm
	// begin inline asm
	{add.f16 %rs141,%rs135,%rs138;
}
	// end inline asm
	add.s64 	%rd46, %rd45, %rd41;
	ld.global.u16 	%rs145, [%rd40+10];
	ld.global.u16 	%rs146, [%rd46];
	// begin inline asm
	{mul.f16 %rs144,%rs145,%rs146;
}
	// end inline asm
	// begin inline asm
	{add.f16 %rs147,%rs141,%rs144;
}
	// end inline asm
	add.s64 	%rd47, %rd46, %rd41;
	ld.global.u16 	%rs151, [%rd40+12];
	ld.global.u16 	%rs152, [%rd47];
	// begin inline asm
	{mul.f16 %rs150,%rs151,%rs152;
}
	// end inline asm
	// begin inline asm
	{add.f16 %rs153,%rs147,%rs150;
}
	// end inline asm
	add.s64 	%rd48, %rd47, %rd41;
	ld.global.u16 	%rs157, [%rd40+14];
	ld.global.u16 	%rs158, [%rd48];
	// begin inline asm
	{mul.f16 %rs156,%rs157,%rs158;
}
	// end inline asm
	// begin inline asm
	{add.f16 %rs201,%rs153,%rs156;
}
	// end inline asm
	add.s32 	%r44, %r44, 8;
$L__BB0_8:
	setp.eq.s32 	%p9, %r13, 0;
	@%p9 bra 	$L__BB0_14;
	and.b32  	%r16, %r26, 3;
	setp.lt.u32 	%p10, %r13, 4;
	@%p10 bra 	$L__BB0_11;
	add.s32 	%r37, %r44, %r3;
	mul.wide.u32 	%rd49, %r37, 2;
	add.s64 	%rd50, %rd2, %rd49;
	mad.lo.s32 	%r38, %r44, %r25, %r2;
	mul.wide.s32 	%rd51, %r38, 2;
	add.s64 	%rd52, %rd1, %rd51;
	ld.global.u16 	%rs164, [%rd50];
	ld.global.u16 	%rs165, [%rd52];
	// begin inline asm
	{mul.f16 %rs163,%rs164,%rs165;
}
	// end inline asm
	// begin inline asm
	{add.f16 %rs166,%rs201,%rs163;
}
	// end inline asm
	cvt.u64.u32 	%rd53, %r3;
	cvt.u64.u32 	%rd54, %r44;
	add.s64 	%rd55, %rd54, %rd53;
	shl.b64 	%rd56, %rd55, 1;
	add.s64 	%rd57, %rd2, %rd56;
	mul.wide.s32 	%rd58, %r25, 2;
	add.s64 	%rd59, %rd52, %rd58;
	ld.global.u16 	%rs170, [%rd57+2];
	ld.global.u16 	%rs171, [%rd59];
	// begin inline asm
	{mul.f16 %rs169,%rs170,%rs171;
}
	// end inline asm
	// begin inline asm
	{add.f16 %rs172,%rs166,%rs169;
}
	// end inline asm
	add.s64 	%rd60, %rd59, %rd58;
	ld.global.u16 	%rs176, [%rd57+4];
	ld.global.u16 	%rs177, [%rd60];
	// begin inline asm
	{mul.f16 %rs175,%rs176,%rs177;
}
	// end inline asm
	// begin inline asm
	{add.f16 %rs178,%rs172,%rs175;
}
	// end inline asm
	add.s64 	%rd61, %rd60, %rd58;
	ld.global.u16 	%rs182, [%rd57+6];
	ld.global.u16 	%rs183, [%rd61];
	// begin inline asm
	{mul.f16 %rs181,%rs182,%rs183;
}
	// end inline asm
	// begin inline asm
	{add.f16 %rs201,%rs178,%rs181;
}
	// end inline asm
	add.s32 	%r44, %r44, 4;
$L__BB0_11:
	setp.eq.s32 	%p11, %r16, 0;
	@%p11 bra 	$L__BB0_14;
	mad.lo.s32 	%r47, %r44, %r25, %r2;
	add.s32 	%r39, %r44, %r3;
	mul.wide.u32 	%rd62, %r39, 2;
	add.s64 	%rd69, %rd2, %rd62;
	neg.s32 	%r46, %r16;
$L__BB0_13:
	.pragma "nounroll";
	mul.wide.s32 	%rd63, %r47, 2;
	add.s64 	%rd64, %rd1, %rd63;
	ld.global.u16 	%rs188, [%rd69];
	ld.global.u16 	%rs189, [%rd64];
	// begin inline asm
	{mul.f16 %rs187,%rs188,%rs189;
}
	// end inline asm
	// begin inline asm
	{add.f16 %rs201,%rs201,%rs187;
}
	// end inline asm
	add.s32 	%r47, %r47, %r25;
	add.s64 	%rd69, %rd69, 2;
	add.s32 	%r46, %r46, 1;
	setp.ne.s32 	%p12, %r46, 0;
	@%p12 bra 	$L__BB0_13;
$L__BB0_14:
	mad.lo.s32 	%r40, %r25, %r1, %r2;
	cvta.to.global.u64 	%rd65, %rd9;
	mul.wide.s32 	%rd66, %r40, 2;
	add.s64 	%rd67, %rd65, %rd66;
	st.global.u16 	[%rd67], %rs201;
$L__BB0_15:
	ret;

}
	// .globl	_Z13nativeMatmul2I6__halfEvPT_PKS1_S4_iii
.visible .entry _Z13nativeMatmul2I6__halfEvPT_PKS1_S4_iii(
	.param .u64 .ptr .align 1 _Z13nativeMatmul2I6__halfEvPT_PKS1_S4_iii_param_0,
	.param .u64 .ptr .align 1 _Z13nativeMatmul2I6__halfEvPT_PKS1_S4_iii_param_1,
	.param .u64 .ptr .align 1 _Z13nativeMatmul2I6__halfEvPT_PKS1_S4_iii_param_2,
	.param .u32 _Z13nativeMatmul2I6__halfEvPT_PKS1_S4_iii_param_3,
	.param .u32 _Z13nativeMatmul2I6__halfEvPT_PKS1_S4_iii_param_4,
	.param .u32 _Z13nativeMatmul2I6__halfEvPT_PKS1_S4_iii_param_5
)
{
	.reg .pred 	%p<18>;
	.reg .b16 	%rs<126>;
	.reg .b32 	%r<105>;
	.reg .b64 	%rd<12>;
	.reg .b64 	%fd<3>;
	// demoted variable
	.shared .align 2 .b8 _ZZ13nativeMatmul2I6__halfEvPT_PKS1_S4_iiiE12sharedMemory[4096];
	ld.param.u64 	%rd2, [_Z13nativeMatmul2I6__halfEvPT_PKS1_S4_iii_param_0];
	ld.param.u64 	%rd3, [_Z13nativeMatmul2I6__halfEvPT_PKS1_S4_iii_param_1];
	ld.param.u64 	%rd4, [_Z13nativeMatmul2I6__halfEvPT_PKS1_S4_iii_param_2];
	ld.param.u32 	%r35, [_Z13nativeMatmul2I6__halfEvPT_PKS1_S4_iii_param_3];
	ld.param.u32 	%r36, [_Z13nativeMatmul2I6__halfEvPT_PKS1_S4_iii_param_4];
	ld.param.u32 	%r37, [_Z13nativeMatmul2I6__halfEvPT_PKS1_S4_iii_param_5];
	mov.u32 	%r1, %ntid.x;
	mov.u32 	%r2, %ntid.y;
	mov.u32 	%r38, %ctaid.y;
	mov.u32 	%r39, %tid.y;
	mad.lo.s32 	%r3, %r38, %r2, %r39;
	mov.u32 	%r40, %ctaid.x;
	mul.lo.s32 	%r41, %r40, %r1;
	mov.u32 	%r4, %tid.x;
	add.s32 	%r5, %r41, %r4;
	add.s32 	%r6, %r41, %r39;
	mul.lo.s32 	%r7, %r39, %r1;
	add.s32 	%r8, %r7, %r4;
	setp.ge.s32 	%p1, %r3, %r35;
	setp.ge.s32 	%p2, %r5, %r37;
	or.pred  	%p3, %p1, %p2;
	@%p3 bra 	$L__BB1_2;
	cvta.to.global.u64 	%rd5, %rd3;
	mad.lo.s32 	%r42, %r37, %r3, %r5;
	mul.wide.s32 	%rd6, %r42, 2;
	add.s64 	%rd7, %rd5, %rd6;
	ld.global.u16 	%rs116, [%rd7];
	bra.uni 	$L__BB1_3;
$L__BB1_2:
	mov.f64 	%fd1, 0d0000000000000000;
	// begin inline asm
	{  cvt.rn.f16.f64 %rs116, %fd1;}

	// end inline asm
$L__BB1_3:
	shl.b32 	%r43, %r8, 1;
	mov.u32 	%r44, _ZZ13nativeMatmul2I6__halfEvPT_PKS1_S4_iiiE12sharedMemory;
	add.s32 	%r45, %r44, %r43;
	st.shared.u16 	[%r45], %rs116;
	add.s32 	%r46, %r36, -1;
	div.u32 	%r9, %r46, %r1;
	setp.eq.s32 	%p4, %r9, -1;
	@%p4 bra 	$L__BB1_23;
	mul.lo.s32 	%r48, %r1, %r2;
	shl.b32 	%r49, %r48, 1;
	add.s32 	%r10, %r44, %r49;
	mov.f64 	%fd2, 0d0000000000000000;
	// begin inline asm
	{  cvt.rn.f16.f64 %rs20, %fd2;}

	// end inline asm
	mul.lo.s32 	%r11, %r36, %r6;
	mul.lo.s32 	%r12, %r36, %r3;
	and.b32  	%r13, %r1, 7;
	and.b32  	%r14, %r1, 2040;
	shl.b32 	%r51, %r4, 1;
	add.s32 	%r52, %r49, %r51;
	add.s32 	%r15, %r44, %r52;
	shl.b32 	%r16, %r1, 4;
	shl.b32 	%r17, %r1, 1;
	cvta.to.global.u64 	%rd1, %rd4;
	mov.b32 	%r98, 0;
$L__BB1_5:
	mov.u32 	%r18, %r98;
	setp.ge.s32 	%p5, %r6, %r37;
	mov.u16 	%rs117, %rs20;
	@%p5 bra 	$L__BB1_8;
	mad.lo.s32 	%r19, %r18, %r2, %r4;
	setp.ge.u32 	%p6, %r19, %r36;
	@%p6 bra 	$L__BB1_8;
	add.s32 	%r53, %r19, %r11;
	mul.wide.u32 	%rd8, %r53, 2;
	add.s64 	%rd9, %rd1, %rd8;
	ld.global.u16 	%rs117, [%rd9];
$L__BB1_8:
	setp.lt.u32 	%p7, %r1, 8;
	add.s32 	%r57, %r10, %r43;
	st.shared.u16 	[%r57], %rs117;
	bar.sync 	0;
	mov.b32 	%r103, 0;
	mov.u16 	%rs125, %rs20;
	@%p7 bra 	$L__BB1_11;
	shl.b32 	%r58, %r7, 1;
	add.s32 	%r60, %r58, %r44;
	add.s32 	%r99, %r60, 8;
	and.b32  	%r61, %r1, -8;
	neg.s32 	%r101, %r61;
	mov.u32 	%r100, %r15;
	mov.u16 	%rs125, %rs20;
$L__BB1_10:
	.pragma "nounroll";
	ld.shared.u16 	%rs23, [%r99+-8];
	ld.shared.u16 	%rs24, [%r100];
	// begin inline asm
	{mul.f16 %rs22,%rs23,%rs24;
}
	// end inline asm
	// begin inline asm
	{add.f16 %rs25,%rs125,%rs22;
}
	// end inline asm
	ld.shared.u16 	%rs29, [%r99+-6];
	add.s32 	%r62, %r100, %r17;
	ld.shared.u16 	%rs30, [%r62];
	// begin inline asm
	{mul.f16 %rs28,%rs29,%rs30;
}
	// end inline asm
	// begin inline asm
	{add.f16 %rs31,%rs25,%rs28;
}
	// end inline asm
	ld.shared.u16 	%rs35, [%r99+-4];
	add.s32 	%r63, %r62, %r17;
	ld.shared.u16 	%rs36, [%r63];
	// begin inline asm
	{mul.f16 %rs34,%rs35,%rs36;
}
	// end inline asm
	// begin inline asm
	{add.f16 %rs37,%rs31,%rs34;
}
	// end inline asm
	ld.shared.u16 	%rs41, [%r99+-2];
	add.s32 	%r64, %r63, %r17;
	ld.shared.u16 	%rs42, [%r64];
	// begin inline asm
	{mul.f16 %rs40,%rs41,%rs42;
}
	// end inline asm
	// begin inline asm
	{add.f16 %rs43,%rs37,%rs40;
}
	// end inline asm
	ld.shared.u16 	%rs47, [%r99];
	add.s32 	%r65, %r64, %r17;
	ld.shared.u16 	%rs48, [%r65];
	// begin inline asm
	{mul.f16 %rs46,%rs47,%rs48;
}
	// end inline asm
	// begin inline asm
	{add.f16 %rs49,%rs43,%rs46;
}
	// end inline asm
	ld.shared.u16 	%rs53, [%r99+2];
	add.s32 	%r66, %r65, %r17;
	ld.shared.u16 	%rs54, [%r66];
	// begin inline asm
	{mul.f16 %rs52,%rs53,%rs54;
}
	// end inline asm
	// begin inline asm
	{add.f16 %rs55,%rs49,%rs52;
}
	// end inline asm
	ld.shared.u16 	%rs59, [%r99+4];
	add.s32 	%r67, %r66, %r17;
	ld.shared.u16 	%rs60, [%r67];
	// begin inline asm
	{mul.f16 %rs58,%rs59,%rs60;
}
	// end inline asm
	// begin inline asm
	{add.f16 %rs61,%rs55,%rs58;
}
	// end inline asm
	ld.shared.u16 	%rs65, [%r99+6];
	add.s32 	%r68, %r67, %r17;
	ld.shared.u16 	%rs66, [%r68];
	// begin inline asm
	{mul.f16 %rs64,%rs65,%rs66;
}
	// end inline asm
	// begin inline asm
	{add.f16 %rs125,%rs61,%rs64;
}
	// end inline asm
	add.s32 	%r101, %r101, 8;
	add.s32 	%r100, %r100, %r16;
	add.s32 	%r99, %r99, 16;
	setp.ne.s32 	%p8, %r101, 0;
	mov.u32 	%r103, %r14;
	@%p8 bra 	$L__BB1_10;
$L__BB1_11:
	setp.eq.s32 	%p9, %r13, 0;
	@%p9 bra 	$L__BB1_19;
	add.s32 	%r69, %r13, -1;
	setp.lt.u32 	%p10, %r69, 3;
	@%p10 bra 	$L__BB1_14;
	add.s32 	%r70, %r103, %r7;
	shl.b32 	%r71, %r70, 1;
	add.s32 	%r73, %r44, %r71;
	mad.lo.s32 	%r74, %r103, %r1, %r4;
	shl.b32 	%r75, %r74, 1;
	add.s32 	%r76, %r10, %r75;
	ld.shared.u16 	%rs72, [%r73];
	ld.shared.u16 	%rs73, [%r76];
	// begin inline asm
	{mul.f16 %rs71,%rs72,%rs73;
}
	// end inline asm
	// begin inline asm
	{add.f16 %rs74,%rs125,%rs71;
}
	// end inline asm
	add.s32 	%r77, %r76, %r17;
	ld.shared.u16 	%rs78, [%r73+2];
	ld.shared.u16 	%rs79, [%r77];
	// begin inline asm
	{mul.f16 %rs77,%rs78,%rs79;
}
	// end inline asm
	// begin inline asm
	{add.f16 %rs80,%rs74,%rs77;
}
	// end inline asm
	add.s32 	%r78, %r77, %r17;
	ld.shared.u16 	%rs84, [%r73+4];
	ld.shared.u16 	%rs85, [%r78];
	// begin inline asm
	{mul.f16 %rs83,%rs84,%rs85;
}
	// end inline asm
	// begin inline asm
	{add.f16 %rs86,%rs80,%rs83;
}
	// end inline asm
	add.s32 	%r79, %r78, %r17;
	ld.shared.u16 	%rs90, [%r73+6];
	ld.shared.u16 	%rs91, [%r79];
	// begin inline asm
	{mul.f16 %rs89,%rs90,%rs91;
}
	// end inline asm
	// begin inline asm
	{add.f16 %rs125,%rs86,%rs89;
}
	// end inline asm
	add.s32 	%r103, %r103, 4;
$L__BB1_14:
	and.b32  	%r80, %r1, 3;
	setp.eq.s32 	%p11, %r80, 0;
	@%p11 bra 	$L__BB1_19;
	setp.eq.s32 	%p12, %r80, 1;
	@%p12 bra 	$L__BB1_17;
	add.s32 	%r81, %r103, %r7;
	shl.b32 	%r82, %r81, 1;
	add.s32 	%r84, %r44, %r82;
	mad.lo.s32 	%r85, %r103, %r1, %r4;
	shl.b32 	%r86, %r85, 1;
	add.s32 	%r87, %r10, %r86;
	ld.shared.u16 	%rs97, [%r84];
	ld.shared.u16 	%rs98, [%r87];
	// begin inline asm
	{mul.f16 %rs96,%rs97,%rs98;
}
	// end inline asm
	// begin inline asm
	{add.f16 %rs99,%rs125,%rs96;
}
	// end inline asm
	add.s32 	%r88, %r87, %r17;
	ld.shared.u16 	%rs103, [%r84+2];
	ld.shared.u16 	%rs104, [%r88];
	// begin inline asm
	{mul.f16 %rs102,%rs103,%rs104;
}
	// end inline asm
	// begin inline asm
	{add.f16 %rs125,%rs99,%rs102;
}
	// end inline asm
	add.s32 	%r103, %r103, 2;
$L__BB1_17:
	and.b32  	%r89, %r1, 1;
	setp.eq.b32 	%p13, %r89, 1;
	not.pred 	%p14, %p13;
	@%p14 bra 	$L__BB1_19;
	add.s32 	%r90, %r103, %r7;
	shl.b32 	%r91, %r90, 1;
	add.s32 	%r93, %r44, %r91;
	mad.lo.s32 	%r94, %r103, %r1, %r4;
	shl.b32 	%r95, %r94, 1;
	add.s32 	%r96, %r10, %r95;
	ld.shared.u16 	%rs109, [%r93];
	ld.shared.u16 	%rs110, [%r96];
	// begin inline asm
	{mul.f16 %rs108,%rs109,%rs110;
}
	// end inline asm
	// begin inline asm
	{add.f16 %rs125,%rs125,%rs108;
}
	// end inline asm
$L__BB1_19:
	setp.ge.s32 	%p15, %r3, %r35;
	bar.sync 	0;
	@%p15 bra 	$L__BB1_22;
	mad.lo.s32 	%r33, %r18, %r1, %r4;
	setp.ge.u32 	%p16, %r33, %r36;
	@%p16 bra 	$L__BB1_22;
	add.s32 	%r97, %r33, %r12;
	mul.wide.u32 	%rd11, %r97, 2;
	add.s64 	%rd10, %rd2, %rd11;
	// begin inline asm
	{ atom.add.noftz.f16 %rs114,[%rd10],%rs125; }

	// end inline asm
$L__BB1_22:
	add.s32 	%r98, %r18, 1;
	setp.ne.s32 	%p17, %r18, %r9;
	@%p17 bra 	$L__BB1_5;
$L__BB1_23:
	ret;

}
	// .globl	_Z13nativeMatmul3I6__halfEvPT_PKS1_S4_iii
.visible .entry _Z13nativeMatmul3I6__halfEvPT_PKS1_S4_iii(
	.param .u64 .ptr .align 1 _Z13nativeMatmul3I6__halfEvPT_PKS1_S4_iii_param_0,
	.param .u64 .ptr .align 1 _Z13nativeMatmul3I6__halfEvPT_PKS1_S4_iii_param_1,
	.param .u64 .ptr .align 1 _Z13nativeMatmul3I6__halfEvPT_PKS1_S4_iii_param_2,
	.param .u32 _Z13nativeMatmul3I6__halfEvPT_PKS1_S4_iii_param_3,
	.param .u32 _Z13nativeMatmul3I6__halfEvPT_PKS1_S4_iii_param_4,
	.param .u32 _Z13nativeMatmul3I6__halfEvPT_PKS1_S4_iii_param_5
)
{
	.reg .pred 	%p<20>;
	.reg .b16 	%rs<126>;
	.reg .b32 	%r<102>;
	.reg .b64 	%rd<15>;
	.reg .b64 	%fd<2>;
	// demoted variable
	.shared .align 2 .b8 _ZZ13nativeMatmul3I6__halfEvPT_PKS1_S4_iiiE12sharedMemory[4096];
	ld.param.u64 	%rd4, [_Z13nativeMatmul3I6__halfEvPT_PKS1_S4_iii_param_1];
	ld.param.u32 	%r32, [_Z13nativeMatmul3I6__halfEvPT_PKS1_S4_iii_param_3];
	ld.param.u32 	%r33, [_Z13nativeMatmul3I6__halfEvPT_PKS1_S4_iii_param_4];
	ld.param.u32 	%r34, [_Z13nativeMatmul3I6__halfEvPT_PKS1_S4_iii_param_5];
	mov.u32 	%r1, %ntid.x;
	mov.u32 	%r2, %ntid.y;
	mov.u32 	%r35, %ctaid.y;
	mov.u32 	%r3, %tid.y;
	mad.lo.s32 	%r4, %r35, %r2, %r3;
	mov.u32 	%r36, %ctaid.x;
	mov.u32 	%r5, %tid.x;
	mad.lo.s32 	%r6, %r36, %r1, %r5;
	mul.lo.s32 	%r7, %r3, %r1;
	mov.f64 	%fd1, 0d0000000000000000;
	// begin inline asm
	{  cvt.rn.f16.f64 %rs20, %fd1;}

	// end inline asm
	add.s32 	%r37, %r34, -1;
	div.u32 	%r8, %r37, %r1;
	setp.eq.s32 	%p1, %r8, -1;
	mov.u16 	%rs124, %rs20;
	@%p1 bra 	$L__BB2_18;
	ld.param.u64 	%rd14, [_Z13nativeMatmul3I6__halfEvPT_PKS1_S4_iii_param_2];
	mul.lo.s32 	%r39, %r1, %r2;
	shl.b32 	%r40, %r39, 1;
	mov.u32 	%r41, _ZZ13nativeMatmul3I6__halfEvPT_PKS1_S4_iiiE12sharedMemory;
	add.s32 	%r9, %r41, %r40;
	mul.lo.s32 	%r10, %r34, %r4;
	and.b32  	%r11, %r1, 7;
	shl.b32 	%r42, %r5, 1;
	add.s32 	%r43, %r40, %r42;
	add.s32 	%r12, %r41, %r43;
	shl.b32 	%r13, %r1, 1;
	cvta.to.global.u64 	%rd1, %rd4;
	cvta.to.global.u64 	%rd2, %rd14;
	mov.b32 	%r95, 0;
	mov.u16 	%rs124, %rs20;
$L__BB2_2:
	mov.u32 	%r14, %r95;
	setp.ge.s32 	%p2, %r4, %r32;
	mad.lo.s32 	%r15, %r14, %r1, %r5;
	setp.ge.u32 	%p3, %r15, %r34;
	or.pred  	%p4, %p3, %p2;
	mov.u16 	%rs115, %rs20;
	@%p4 bra 	$L__BB2_4;
	add.s32 	%r44, %r15, %r10;
	mul.wide.u32 	%rd6, %r44, 2;
	add.s64 	%rd7, %rd1, %rd6;
	ld.global.u16 	%rs115, [%rd7];
$L__BB2_4:
	setp.ge.s32 	%p5, %r6, %r33;
	add.s32 	%r45, %r7, %r5;
	shl.b32 	%r46, %r45, 1;
	add.s32 	%r48, %r41, %r46;
	st.shared.u16 	[%r48], %rs115;
	mad.lo.s32 	%r16, %r14, %r2, %r3;
	setp.ge.u32 	%p6, %r16, %r34;
	or.pred  	%p7, %p5, %p6;
	mov.u16 	%rs116, %rs20;
	@%p7 bra 	$L__BB2_6;
	mad.lo.s32 	%r49, %r16, %r33, %r6;
	mul.wide.u32 	%rd8, %r49, 2;
	add.s64 	%rd9, %rd2, %rd8;
	ld.global.u16 	%rs116, [%rd9];
$L__BB2_6:
	setp.lt.u32 	%p8, %r1, 8;
	add.s32 	%r53, %r9, %r46;
	st.shared.u16 	[%r53], %rs116;
	bar.sync 	0;
	mov.b32 	%r100, 0;
	@%p8 bra 	$L__BB2_9;
	shl.b32 	%r54, %r7, 1;
	add.s32 	%r56, %r54, %r41;
	add.s32 	%r96, %r56, 8;
	and.b32  	%r57, %r1, -8;
	neg.s32 	%r98, %r57;
	mov.u32 	%r97, %r12;
$L__BB2_8:
	.pragma "nounroll";
	and.b32  	%r100, %r1, 2040;
	ld.shared.u16 	%rs23, [%r96+-8];
	ld.shared.u16 	%rs24, [%r97];
	// begin inline asm
	{mul.f16 %rs22,%rs23,%rs24;
}
	// end inline asm
	// begin inline asm
	{add.f16 %rs25,%rs124,%rs22;
}
	// end inline asm
	ld.shared.u16 	%rs29, [%r96+-6];
	add.s32 	%r58, %r97, %r13;
	ld.shared.u16 	%rs30, [%r58];
	// begin inline asm
	{mul.f16 %rs28,%rs29,%rs30;
}
	// end inline asm
	// begin inline asm
	{add.f16 %rs31,%rs25,%rs28;
}
	// end inline asm
	ld.shared.u16 	%rs35, [%r96+-4];
	add.s32 	%r59, %r58, %r13;
	ld.shared.u16 	%rs36, [%r59];
	// begin inline asm
	{mul.f16 %rs34,%rs35,%rs36;
}
	// end inline asm
	// begin inline asm
	{add.f16 %rs37,%rs31,%rs34;
}
	// end inline asm
	ld.shared.u16 	%rs41, [%r96+-2];
	add.s32 	%r60, %r59, %r13;
	ld.shared.u16 	%rs42, [%r60];
	// begin inline asm
	{mul.f16 %rs40,%rs41,%rs42;
}
	// end inline asm
	// begin inline asm
	{add.f16 %rs43,%rs37,%rs40;
}
	// end inline asm
	ld.shared.u16 	%rs47, [%r96];
	add.s32 	%r61, %r60, %r13;
	ld.shared.u16 	%rs48, [%r61];
	// begin inline asm
	{mul.f16 %rs46,%rs47,%rs48;
}
	// end inline asm
	// begin inline asm
	{add.f16 %rs49,%rs43,%rs46;
}
	// end inline asm
	ld.shared.u16 	%rs53, [%r96+2];
	add.s32 	%r62, %r61, %r13;
	ld.shared.u16 	%rs54, [%r62];
	// begin inline asm
	{mul.f16 %rs52,%rs53,%rs54;
}
	// end inline asm
	// begin inline asm
	{add.f16 %rs55,%rs49,%rs52;
}
	// end inline asm
	ld.shared.u16 	%rs59, [%r96+4];
	add.s32 	%r63, %r62, %r13;
	ld.shared.u16 	%rs60, [%r63];
	// begin inline asm
	{mul.f16 %rs58,%rs59,%rs60;
}
	// end inline asm
	// begin inline asm
	{add.f16 %rs61,%rs55,%rs58;
}
	// end inline asm
	ld.shared.u16 	%rs65, [%r96+6];
	add.s32 	%r64, %r63, %r13;
	ld.shared.u16 	%rs66, [%r64];
	// begin inline asm
	{mul.f16 %rs64,%rs65,%rs66;
}
	// end inline asm
	// begin inline asm
	{add.f16 %rs124,%rs61,%rs64;
}
	// end inline asm
	add.s32 	%r98, %r98, 8;
	shl.b32 	%r65, %r1, 4;
	add.s32 	%r97, %r97, %r65;
	add.s32 	%r96, %r96, 16;
	setp.ne.s32 	%p9, %r98, 0;
	@%p9 bra 	$L__BB2_8;
$L__BB2_9:
	setp.eq.s32 	%p10, %r11, 0;
	@%p10 bra 	$L__BB2_17;
	add.s32 	%r66, %r11, -1;
	setp.lt.u32 	%p11, %r66, 3;
	@%p11 bra 	$L__BB2_12;
	add.s32 	%r67, %r100, %r7;
	shl.b32 	%r68, %r67, 1;
	add.s32 	%r70, %r41, %r68;
	mad.lo.s32 	%r71, %r100, %r1, %r5;
	shl.b32 	%r72, %r71, 1;
	add.s32 	%r73, %r9, %r72;
	ld.shared.u16 	%rs72, [%r70];
	ld.shared.u16 	%rs73, [%r73];
	// begin inline asm
	{mul.f16 %rs71,%rs72,%rs73;
}
	// end inline asm
	// begin inline asm
	{add.f16 %rs74,%rs124,%rs71;
}
	// end inline asm
	add.s32 	%r74, %r73, %r13;
	ld.shared.u16 	%rs78, [%r70+2];
	ld.shared.u16 	%rs79, [%r74];
	// begin inline asm
	{mul.f16 %rs77,%rs78,%rs79;
}
	// end inline asm
	// begin inline asm
	{add.f16 %rs80,%rs74,%rs77;
}
	// end inline asm
	add.s32 	%r75, %r74, %r13;
	ld.shared.u16 	%rs84, [%r70+4];
	ld.shared.u16 	%rs85, [%r75];
	// begin inline asm
	{mul.f16 %rs83,%rs84,%rs85;
}
	// end inline asm
	// begin inline asm
	{add.f16 %rs86,%rs80,%rs83;
}
	// end inline asm
	add.s32 	%r76, %r75, %r13;
	ld.shared.u16 	%rs90, [%r70+6];
	ld.shared.u16 	%rs91, [%r76];
	// begin inline asm
	{mul.f16 %rs89,%rs90,%rs91;
}
	// end inline asm
	// begin inline asm
	{add.f16 %rs124,%rs86,%rs89;
}
	// end inline asm
	add.s32 	%r100, %r100, 4;
$L__BB2_12:
	and.b32  	%r77, %r1, 3;
	setp.eq.s32 	%p12, %r77, 0;
	@%p12 bra 	$L__BB2_17;
	setp.eq.s32 	%p13, %r77, 1;
	@%p13 bra 	$L__BB2_15;
	add.s32 	%r78, %r100, %r7;
	shl.b32 	%r79, %r78, 1;
	add.s32 	%r81, %r41, %r79;
	mad.lo.s32 	%r82, %r100, %r1, %r5;
	shl.b32 	%r83, %r82, 1;
	add.s32 	%r84, %r9, %r83;
	ld.shared.u16 	%rs97, [%r81];
	ld.shared.u16 	%rs98, [%r84];
	// begin inline asm
	{mul.f16 %rs96,%rs97,%rs98;
}
	// end inline asm
	// begin inline asm
	{add.f16 %rs99,%rs124,%rs96;
}
	// end inline asm
	add.s32 	%r85, %r84, %r13;
	ld.shared.u16 	%rs103, [%r81+2];
	ld.shared.u16 	%rs104, [%r85];
	// begin inline asm
	{mul.f16 %rs102,%rs103,%rs104;
}
	// end inline asm
	// begin inline asm
	{add.f16 %rs124,%rs99,%rs102;
}
	// end inline asm
	add.s32 	%r100, %r100, 2;
$L__BB2_15:
	and.b32  	%r86, %r1, 1;
	setp.eq.b32 	%p14, %r86, 1;
	not.pred 	%p15, %p14;
	@%p15 bra 	$L__BB2_17;
	add.s32 	%r87, %r100, %r7;
	shl.b32 	%r88, %r87, 1;
	add.s32 	%r90, %r41, %r88;
	mad.lo.s32 	%r91, %r100, %r1, %r5;
	shl.b32 	%r92, %r91, 1;
	add.s32 	%r93, %r9, %r92;
	ld.shared.u16 	%rs109, [%r90];
	ld.shared.u16 	%rs110, [%r93];
	// begin inline asm
	{mul.f16 %rs108,%rs109,%rs110;
}
	// end inline asm
	// begin inline asm
	{add.f16 %rs124,%rs124,%rs108;
}
	// end inline asm
$L__BB2_17:
	bar.sync 	0;
	add.s32 	%r95, %r14, 1;
	setp.ne.s32 	%p16, %r14, %r8;
	@%p16 bra 	$L__BB2_2;
$L__BB2_18:
	setp.ge.s32 	%p17, %r4, %r32;
	setp.ge.s32 	%p18, %r6, %r33;
	or.pred  	%p19, %p17, %p18;
	@%p19 bra 	$L__BB2_20;
	ld.param.u64 	%rd13, [_Z13nativeMatmul3I6__halfEvPT_PKS1_S4_iii_param_0];
	mad.lo.s32 	%r94, %r33, %r4, %r6;
	cvta.to.global.u64 	%rd10, %rd13;
	mul.wide.s32 	%rd11, %r94, 2;
	add.s64 	%rd12, %rd10, %rd11;
	st.global.u16 	[%rd12], %rs124;
$L__BB2_20:
	ret;

}
	// .globl	_Z13nativeMatmul1IfEvPT_PKS0_S3_iii
.visible .entry _Z13nativeMatmul1IfEvPT_PKS0_S3_iii(
	.param .u64 .ptr .align 1 _Z13nativeMatmul1IfEvPT_PKS0_S3_iii_param_0,
	.param .u64 .ptr .align 1 _Z13nativeMatmul1IfEvPT_PKS0_S3_iii_param_1,
	.param .u64 .ptr .align 1 _Z13nativeMatmul1IfEvPT_PKS0_S3_iii_param_2,
	.param .u32 _Z13nativeMatmul1IfEvPT_PKS0_S3_iii_param_3,
	.param .u32 _Z13nativeMatmul1IfEvPT_PKS0_S3_iii_param_4,
	.param .u32 _Z13nativeMatmul1IfEvPT_PKS0_S3_iii_param_5
)
{
	.reg .pred 	%p<13>;
	.reg .b32 	%r<41>;
	.reg .b32 	%f<68>;
	.reg .b64 	%rd<53>;

	ld.param.u64 	%rd6, [_Z13nativeMatmul1IfEvPT_PKS0_S3_iii_param_0];
	ld.param.u64 	%rd7, [_Z13nativeMatmul1IfEvPT_PKS0_S3_iii_param_1];
	ld.param.u64 	%rd8, [_Z13nativeMatmul1IfEvPT_PKS0_S3_iii_param_2];
	ld.param.u32 	%r20, [_Z13nativeMatmul1IfEvPT_PKS0_S3_iii_param_3];
	ld.param.u32 	%r18, [_Z13nativeMatmul1IfEvPT_PKS0_S3_iii_param_4];
	ld.param.u32 	%r19, [_Z13nativeMatmul1IfEvPT_PKS0_S3_iii_param_5];
	cvta.to.global.u64 	%rd1, %rd8;
	cvta.to.global.u64 	%rd2, %rd7;
	mov.u32 	%r21, %ctaid.y;
	mov.u32 	%r22, %ntid.y;
	mov.u32 	%r23, %tid.y;
	mad.lo.s32 	%r1, %r21, %r22, %r23;
	mov.u32 	%r24, %ctaid.x;
	mov.u32 	%r25, %ntid.x;
	mov.u32 	%r26, %tid.x;
	mad.lo.s32 	%r2, %r24, %r25, %r26;
	setp.ge.s32 	%p1, %r1, %r20;
	setp.ge.s32 	%p2, %r2, %r18;
	or.pred  	%p3, %p1, %p2;
	@%p3 bra 	$L__BB3_14;
	setp.lt.s32 	%p4, %r19, 1;
	mov.f32 	%f67, 0f00000000;
	@%p4 bra 	$L__BB3_13;
	mul.lo.s32 	%r3, %r19, %r1;
	and.b32  	%r4, %r19, 7;
	setp.lt.u32 	%p5, %r19, 8;
	mov.f32 	%f67, 0f00000000;
	mov.b32 	%r39, 0;
	@%p5 bra 	$L__BB3_5;
	and.b32  	%r39, %r19, 2147483640;
	neg.s32 	%r37, %r39;
	shl.b32 	%r7, %r18, 3;
	mul.wide.u32 	%rd9, %r3, 4;
	add.s64 	%rd10, %rd9, %rd2;
	add.s64 	%rd52, %rd10, 16;
	mov.f32 	%f67, 0f00000000;
	mul.wide.s32 	%rd13, %r18, 4;
	mov.u32 	%r36, %r2;
$L__BB3_4:
	.pragma "nounroll";
	ld.global.f32 	%f17, [%rd52+-16];
	mul.wide.s32 	%rd11, %r36, 4;
	add.s64 	%rd12, %rd1, %rd11;
	ld.global.f32 	%f18, [%rd12];
	fma.rn.f32 	%f19, %f17, %f18, %f67;
	ld.global.f32 	%f20, [%rd52+-12];
	add.s64 	%rd14, %rd12, %rd13;
	ld.global.f32 	%f21, [%rd14];
	fma.rn.f32 	%f22, %f20, %f21, %f19;
	ld.global.f32 	%f23, [%rd52+-8];
	add.s64 	%rd15, %rd14, %rd13;
	ld.global.f32 	%f24, [%rd15];
	fma.rn.f32 	%f25, %f23, %f24, %f22;
	ld.global.f32 	%f26, [%rd52+-4];
	add.s64 	%rd16, %rd15, %rd13;
	ld.global.f32 	%f27, [%rd16];
	fma.rn.f32 	%f28, %f26, %f27, %f25;
	ld.global.f32 	%f29, [%rd52];
	add.s64 	%rd17, %rd16, %rd13;
	ld.global.f32 	%f30, [%rd17];
	fma.rn.f32 	%f31, %f29, %f30, %f28;
	ld.global.f32 	%f32, [%rd52+4];
	add.s64 	%rd18, %rd17, %rd13;
	ld.global.f32 	%f33, [%rd18];
	fma.rn.f32 	%f34, %f32, %f33, %f31;
	ld.global.f32 	%f35, [%rd52+8];
	add.s64 	%rd19, %rd18, %rd13;
	ld.global.f32 	%f36, [%rd19];
	fma.rn.f32 	%f37, %f35, %f36, %f34;
	ld.global.f32 	%f38, [%rd52+12];
	add.s64 	%rd20, %rd19, %rd13;
	ld.global.f32 	%f39, [%rd20];
	fma.rn.f32 	%f67, %f38, %f39, %f37;
	add.s32 	%r37, %r37, 8;
	add.s32 	%r36, %r36, %r7;
	add.s64 	%rd52, %rd52, 32;
	setp.ne.s32 	%p6, %r37, 0;
	@%p6 bra 	$L__BB3_4;
$L__BB3_5:
	setp.eq.s32 	%p7, %r4, 0;
	@%p7 bra 	$L__BB3_13;
	and.b32  	%r13, %r19, 3;
	setp.lt.u32 	%p8, %r4, 4;
	@%p8 bra 	$L__BB3_8;
	add.s32 	%r28, %r39, %r3;
	mul.wide.u32 	%rd21, %r28, 4;
	add.s64 	%rd22, %rd2, %rd21;
	ld.global.f32 	%f41, [%rd22];
	mad.lo.s32 	%r29, %r39, %r18, %r2;
	mul.wide.s32 	%rd23, %r29, 4;
	add.s64 	%rd24, %rd1, %rd23;
	ld.global.f32 	%f42, [%rd24];
	fma.rn.f32 	%f43, %f41, %f42, %f67;
	cvt.u64.u32 	%rd25, %r3;
	cvt.u64.u32 	%rd26, %r39;
	add.s64 	%rd27, %rd26, %rd25;
	shl.b64 	%rd28, %rd27, 2;
	add.s64 	%rd29, %rd2, %rd28;
	ld.global.f32 	%f44, [%rd29+4];
	mul.wide.s32 	%rd30, %r18, 4;
	add.s64 	%rd31, %rd24, %rd30;
	ld.global.f32 	%f45, [%rd31];
	fma.rn.f32 	%f46, %f44, %f45, %f43;
	ld.global.f32 	%f47, [%rd29+8];
	add.s64 	%rd32, %rd31, %rd30;
	ld.global.f32 	%f48, [%rd32];
	fma.rn.f32 	%f49, %f47, %f48, %f46;
	ld.global.f32 	%f50, [%rd29+12];
	add.s64 	%rd33, %rd32, %rd30;
	ld.global.f32 	%f51, [%rd33];
	fma.rn.f32 	%f67, %f50, %f51, %f49;
	add.s32 	%r39, %r39, 4;
$L__BB3_8:
	setp.eq.s32 	%p9, %r13, 0;
	@%p9 bra 	$L__BB3_13;
	setp.eq.s32 	%p10, %r13, 1;
	@%p10 bra 	$L__BB3_11;
	add.s32 	%r30, %r39, %r3;
	mul.wide.u32 	%rd34, %r30, 4;
	add.s64 	%rd35, %rd2, %rd34;
	ld.global.f32 	%f53, [%rd35];
	mad.lo.s32 	%r31, %r39, %r18, %r2;
	mul.wide.s32 	%rd36, %r31, 4;
	add.s64 	%rd37, %rd1, %rd36;
	ld.global.f32 	%f54, [%rd37];
	fma.rn.f32 	%f55, %f53, %f54, %f67;
	cvt.u64.u32 	%rd38, %r3;
	cvt.u64.u32 	%rd39, %r39;
	add.s64 	%rd40, %rd39, %rd38;
	shl.b64 	%rd41, %rd40, 2;
	add.s64 	%rd42, %rd2, %rd41;
	ld.global.f32 	%f56, [%rd42+4];
	mul.wide.s32 	%rd43, %r18, 4;
	add.s64 	%rd44, %rd37, %rd43;
	ld.global.f32 	%f57, [%rd44];
	fma.rn.f32 	%f67, %f56, %f57, %f55;
	add.s32 	%r39, %r39, 2;
$L__BB3_11:
	and.b32  	%r32, %r19, 1;
	setp.eq.b32 	%p11, %r32, 1;
	not.pred 	%p12, %p11;
	@%p12 bra 	$L__BB3_13;
	add.s32 	%r33, %r39, %r3;
	mul.wide.u32 	%rd45, %r33, 4;
	add.s64 	%rd46, %rd2, %rd45;
	ld.global.f32 	%f58, [%rd46];
	mad.lo.s32 	%r34, %r39, %r18, %r2;
	mul.wide.s32 	%rd47, %r34, 4;
	add.s64 	%rd48, %rd1, %rd47;
	ld.global.f32 	%f59, [%rd48];
	fma.rn.f32 	%f67, %f58, %f59, %f67;
$L__BB3_13:
	mad.lo.s32 	%r35, %r18, %r1, %r2;
	cvta.to.global.u64 	%rd49, %rd6;
	mul.wide.s32 	%rd50, %r35, 4;
	add.s64 	%rd51, %rd49, %rd50;
	st.global.f32 	[%rd51], %f67;
$L__BB3_14:
	ret;

}
	// .globl	_Z13nativeMatmul2IfEvPT_PKS0_S3_iii
.visible .entry _Z13nativeMatmul2IfEvPT_PKS0_S3_iii(
	.param .u64 .ptr .align 1 _Z13nativeMatmul2IfEvPT_PKS0_S3_iii_param_0,
	.param .u64 .ptr .align 1 _Z13nativeMatmul2IfEvPT_PKS0_S3_iii_param_1,
	.param .u64 .ptr .align 1 _Z13nativeMatmul2IfEvPT_PKS0_S3_iii_param_2,
	.param .u32 _Z13nativeMatmul2IfEvPT_PKS0_S3_iii_param_3,
	.param .u32 _Z13nativeMatmul2IfEvPT_PKS0_S3_iii_param_4,
	.param .u32 _Z13nativeMatmul2IfEvPT_PKS0_S3_iii_param_5
)
{
	.reg .pred 	%p<18>;
	.reg .b32 	%r<108>;
	.reg .b32 	%f<75>;
	.reg .b64 	%rd<13>;
	// demoted variable
	.shared .align 4 .b8 _ZZ13nativeMatmul2IfEvPT_PKS0_S3_iiiE12sharedMemory[8192];
	ld.param.u64 	%rd3, [_Z13nativeMatmul2IfEvPT_PKS0_S3_iii_param_0];
	ld.param.u64 	%rd4, [_Z13nativeMatmul2IfEvPT_PKS0_S3_iii_param_1];
	ld.param.u64 	%rd5, [_Z13nativeMatmul2IfEvPT_PKS0_S3_iii_param_2];
	ld.param.u32 	%r35, [_Z13nativeMatmul2IfEvPT_PKS0_S3_iii_param_3];
	ld.param.u32 	%r36, [_Z13nativeMatmul2IfEvPT_PKS0_S3_iii_param_4];
	ld.param.u32 	%r37, [_Z13nativeMatmul2IfEvPT_PKS0_S3_iii_param_5];
	mov.u32 	%r1, %ntid.x;
	mov.u32 	%r2, %ntid.y;
	mov.u32 	%r38, %ctaid.y;
	mov.u32 	%r39, %tid.y;
	mad.lo.s32 	%r3, %r38, %r2, %r39;
	mov.u32 	%r40, %ctaid.x;
	mul.lo.s32 	%r41, %r40, %r1;
	mov.u32 	%r4, %tid.x;
	add.s32 	%r5, %r41, %r4;
	add.s32 	%r6, %r41, %r39;
	mul.lo.s32 	%r7, %r39, %r1;
	add.s32 	%r8, %r7, %r4;
	setp.ge.s32 	%p1, %r3, %r35;
	setp.ge.s32 	%p2, %r5, %r37;
	or.pred  	%p3, %p1, %p2;
	@%p3 bra 	$L__BB4_2;
	cvta.to.global.u64 	%rd6, %rd4;
	mad.lo.s32 	%r46, %r37, %r3, %r5;
	mul.wide.s32 	%rd7, %r46, 4;
	add.s64 	%rd8, %rd6, %rd7;
	ld.global.f32 	%f15, [%rd8];
	shl.b32 	%r47, %r8, 2;
	mov.u32 	%r48, _ZZ13nativeMatmul2IfEvPT_PKS0_S3_iiiE12sharedMemory;
	add.s32 	%r49, %r48, %r47;
	st.shared.f32 	[%r49], %f15;
	bra.uni 	$L__BB4_3;
$L__BB4_2:
	shl.b32 	%r42, %r8, 2;
	mov.u32 	%r43, _ZZ13nativeMatmul2IfEvPT_PKS0_S3_iiiE12sharedMemory;
	add.s32 	%r44, %r43, %r42;
	mov.b32 	%r45, 0;
	st.shared.u32 	[%r44], %r45;
$L__BB4_3:
	add.s32 	%r50, %r36, -1;
	div.u32 	%r9, %r50, %r1;
	setp.eq.s32 	%p4, %r9, -1;
	@%p4 bra 	$L__BB4_23;
	mul.lo.s32 	%r52, %r1, %r2;
	shl.b32 	%r53, %r52, 2;
	mov.u32 	%r54, _ZZ13nativeMatmul2IfEvPT_PKS0_S3_iiiE12sharedMemory;
	add.s32 	%r10, %r54, %r53;
	mul.lo.s32 	%r11, %r36, %r6;
	mul.lo.s32 	%r12, %r36, %r3;
	and.b32  	%r13, %r1, 7;
	and.b32  	%r14, %r1, 2040;
	shl.b32 	%r55, %r4, 2;
	add.s32 	%r56, %r53, %r55;
	add.s32 	%r15, %r54, %r56;
	shl.b32 	%r16, %r1, 5;
	shl.b32 	%r57, %r7, 2;
	add.s32 	%r58, %r57, %r54;
	add.s32 	%r17, %r58, 16;
	shl.b32 	%r18, %r1, 2;
	cvta.to.global.u64 	%rd1, %rd5;
	cvta.to.global.u64 	%rd2, %rd3;
	mov.b32 	%r101, 0;
$L__BB4_5:
	mov.u32 	%r19, %r101;
	setp.ge.s32 	%p5, %r6, %r37;
	mov.f32 	%f66, 0f00000000;
	@%p5 bra 	$L__BB4_8;
	mad.lo.s32 	%r20, %r19, %r2, %r4;
	setp.ge.u32 	%p6, %r20, %r36;
	@%p6 bra 	$L__BB4_8;
	add.s32 	%r59, %r20, %r11;
	mul.wide.u32 	%rd9, %r59, 4;
	add.s64 	%rd10, %rd1, %rd9;
	ld.global.f32 	%f66, [%rd10];
$L__BB4_8:
	setp.lt.u32 	%p7, %r1, 8;
	add.s32 	%r61, %r7, %r4;
	shl.b32 	%r62, %r61, 2;
	add.s32 	%r63, %r10, %r62;
	st.shared.f32 	[%r63], %f66;
	bar.sync 	0;
	mov.f32 	%f74, 0f00000000;
	mov.b32 	%r106, 0;
	@%p7 bra 	$L__BB4_11;
	and.b32  	%r64, %r1, -8;
	neg.s32 	%r104, %r64;
	mov.f32 	%f74, 0f00000000;
	mov.u32 	%r102, %r17;
	mov.u32 	%r103, %r15;
$L__BB4_10:
	.pragma "nounroll";
	ld.shared.f32 	%f21, [%r102+-16];
	ld.shared.f32 	%f22, [%r103];
	fma.rn.f32 	%f23, %f21, %f22, %f74;
	ld.shared.f32 	%f24, [%r102+-12];
	add.s32 	%r65, %r103, %r18;
	ld.shared.f32 	%f25, [%r65];
	fma.rn.f32 	%f26, %f24, %f25, %f23;
	ld.shared.f32 	%f27, [%r102+-8];
	add.s32 	%r66, %r65, %r18;
	ld.shared.f32 	%f28, [%r66];
	fma.rn.f32 	%f29, %f27, %f28, %f26;
	ld.shared.f32 	%f30, [%r102+-4];
	add.s32 	%r67, %r66, %r18;
	ld.shared.f32 	%f31, [%r67];
	fma.rn.f32 	%f32, %f30, %f31, %f29;
	ld.shared.f32 	%f33, [%r102];
	add.s32 	%r68, %r67, %r18;
	ld.shared.f32 	%f34, [%r68];
	fma.rn.f32 	%f35, %f33, %f34, %f32;
	ld.shared.f32 	%f36, [%r102+4];
	add.s32 	%r69, %r68, %r18;
	ld.shared.f32 	%f37, [%r69];
	fma.rn.f32 	%f38, %f36, %f37, %f35;
	ld.shared.f32 	%f39, [%r102+8];
	add.s32 	%r70, %r69, %r18;
	ld.shared.f32 	%f40, [%r70];
	fma.rn.f32 	%f41, %f39, %f40, %f38;
	ld.shared.f32 	%f42, [%r102+12];
	add.s32 	%r71, %r70, %r18;
	ld.shared.f32 	%f43, [%r71];
	fma.rn.f32 	%f74, %f42, %f43, %f41;
	add.s32 	%r104, %r104, 8;
	add.s32 	%r103, %r103, %r16;
	add.s32 	%r102, %r102, 32;
	setp.ne.s32 	%p8, %r104, 0;
	mov.u32 	%r106, %r14;
	@%p8 bra 	$L__BB4_10;
$L__BB4_11:
	setp.eq.s32 	%p9, %r13, 0;
	@%p9 bra 	$L__BB4_19;
	add.s32 	%r72, %r13, -1;
	setp.lt.u32 	%p10, %r72, 3;
	@%p10 bra 	$L__BB4_14;
	add.s32 	%r73, %r106, %r7;
	shl.b32 	%r74, %r73, 2;
	mov.u32 	%r75, _ZZ13nativeMatmul2IfEvPT_PKS0_S3_iiiE12sharedMemory;
	add.s32 	%r76, %r75, %r74;
	ld.shared.f32 	%f45, [%r76];
	mad.lo.s32 	%r77, %r106, %r1, %r4;
	shl.b32 	%r78, %r77, 2;
	add.s32 	%r79, %r10, %r78;
	ld.shared.f32 	%f46, [%r79];
	fma.rn.f32 	%f47, %f45, %f46, %f74;
	ld.shared.f32 	%f48, [%r76+4];
	add.s32 	%r80, %r79, %r18;
	ld.shared.f32 	%f49, [%r80];
	fma.rn.f32 	%f50, %f48, %f49, %f47;
	ld.shared.f32 	%f51, [%r76+8];
	add.s32 	%r81, %r80, %r18;
	ld.shared.f32 	%f52, [%r81];
	fma.rn.f32 	%f53, %f51, %f52, %f50;
	ld.shared.f32 	%f54, [%r76+12];
	add.s32 	%r82, %r81, %r18;
	ld.shared.f32 	%f55, [%r82];
	fma.rn.f32 	%f74, %f54, %f55, %f53;
	add.s32 	%r106, %r106, 4;
$L__BB4_14:
	and.b32  	%r83, %r1, 3;
	setp.eq.s32 	%p11, %r83, 0;
	@%p11 bra 	$L__BB4_19;
	setp.eq.s32 	%p12, %r83, 1;
	@%p12 bra 	$L__BB4_17;
	add.s32 	%r84, %r106, %r7;
	shl.b32 	%r85, %r84, 2;
	mov.u32 	%r86, _ZZ13nativeMatmul2IfEvPT_PKS0_S3_iiiE12sharedMemory;
	add.s32 	%r87, %r86, %r85;
	ld.shared.f32 	%f57, [%r87];
	mad.lo.s32 	%r88, %r106, %r1, %r4;
	shl.b32 	%r89, %r88, 2;
	add.s32 	%r90, %r10, %r89;
	ld.shared.f32 	%f58, [%r90];
	fma.rn.f32 	%f59, %f57, %f58, %f74;
	ld.shared.f32 	%f60, [%r87+4];
	add.s32 	%r91, %r90, %r18;
	ld.shared.f32 	%f61, [%r91];
	fma.rn.f32 	%f74, %f60, %f61, %f59;
	add.s32 	%r106, %r106, 2;
$L__BB4_17:
	and.b32  	%r92, %r1, 1;
	setp.eq.b32 	%p13, %r92, 1;
	not.pred 	%p14, %p13;
	@%p14 bra 	$L__BB4_19;
	add.s32 	%r93, %r106, %r7;
	shl.b32 	%r94, %r93, 2;
	mov.u32 	%r95, _ZZ13nativeMatmul2IfEvPT_PKS0_S3_iiiE12sharedMemory;
	add.s32 	%r96, %r95, %r94;
	ld.shared.f32 	%f62, [%r96];
	mad.lo.s32 	%r97, %r106, %r1, %r4;
	shl.b32 	%r98, %r97, 2;
	add.s32 	%r99, %r10, %r98;
	ld.shared.f32 	%f63, [%r99];
	fma.rn.f32 	%f74, %f62, %f63, %f74;
$L__BB4_19:
	setp.ge.s32 	%p15, %r3, %r35;
	bar.sync 	0;
	@%p15 bra 	$L__BB4_22;
	mad.lo.s32 	%r33, %r19, %r1, %r4;
	setp.ge.u32 	%p16, %r33, %r36;
	@%p16 bra 	$L__BB4_22;
	add.s32 	%r100, %r33, %r12;
	mul.wide.u32 	%rd11, %r100, 4;
	add.s64 	%rd12, %rd2, %rd11;
	atom.global.add.f32 	%f64, [%rd12], %f74;
$L__BB4_22:
	add.s32 	%r101, %r19, 1;
	setp.ne.s32 	%p17, %r19, %r9;
	@%p17 bra 	$L__BB4_5;
$L__BB4_23:
	ret;

}
	// .globl	_Z13nativeMatmul3IfEvPT_PKS0_S3_iii
.visible .entry _Z13nativeMatmul3IfEvPT_PKS0_S3_iii(
	.param .u64 .ptr .align 1 _Z13nativeMatmul3IfEvPT_PKS0_S3_iii_param_0,
	.param .u64 .ptr .align 1 _Z13nativeMatmul3IfEvPT_PKS0_S3_iii_param_1,
	.param .u64 .ptr .align 1 _Z13nativeMatmul3IfEvPT_PKS0_S3_iii_param_2,
	.param .u32 _Z13nativeMatmul3IfEvPT_PKS0_S3_iii_param_3,
	.param .u32 _Z13nativeMatmul3IfEvPT_PKS0_S3_iii_param_4,
	.param .u32 _Z13nativeMatmul3IfEvPT_PKS0_S3_iii_param_5
)
{
	.reg .pred 	%p<20>;
	.reg .b32 	%r<102>;
	.reg .b32 	%f<79>;
	.reg .b64 	%rd<15>;
	// demoted variable
	.shared .align 4 .b8 _ZZ13nativeMatmul3IfEvPT_PKS0_S3_iiiE12sharedMemory[8192];
	ld.param.u64 	%rd4, [_Z13nativeMatmul3IfEvPT_PKS0_S3_iii_param_1];
	ld.param.u32 	%r32, [_Z13nativeMatmul3IfEvPT_PKS0_S3_iii_param_3];
	ld.param.u32 	%r33, [_Z13nativeMatmul3IfEvPT_PKS0_S3_iii_param_4];
	ld.param.u32 	%r34, [_Z13nativeMatmul3IfEvPT_PKS0_S3_iii_param_5];
	mov.u32 	%r1, %ntid.x;
	mov.u32 	%r2, %ntid.y;
	mov.u32 	%r35, %ctaid.y;
	mov.u32 	%r3, %tid.y;
	mad.lo.s32 	%r4, %r35, %r2, %r3;
	mov.u32 	%r36, %ctaid.x;
	mov.u32 	%r5, %tid.x;
	mad.lo.s32 	%r6, %r36, %r1, %r5;
	mul.lo.s32 	%r7, %r3, %r1;
	add.s32 	%r37, %r34, -1;
	div.u32 	%r8, %r37, %r1;
	setp.eq.s32 	%p1, %r8, -1;
	mov.f32 	%f77, 0f00000000;
	@%p1 bra 	$L__BB5_18;
	ld.param.u64 	%rd14, [_Z13nativeMatmul3IfEvPT_PKS0_S3_iii_param_2];
	mul.lo.s32 	%r39, %r1, %r2;
	shl.b32 	%r40, %r39, 2;
	mov.u32 	%r41, _ZZ13nativeMatmul3IfEvPT_PKS0_S3_iiiE12sharedMemory;
	add.s32 	%r9, %r41, %r40;
	mul.lo.s32 	%r10, %r34, %r4;
	and.b32  	%r11, %r1, 7;
	shl.b32 	%r42, %r5, 2;
	add.s32 	%r43, %r40, %r42;
	add.s32 	%r12, %r41, %r43;
	shl.b32 	%r13, %r1, 2;
	cvta.to.global.u64 	%rd1, %rd4;
	cvta.to.global.u64 	%rd2, %rd14;
	mov.f32 	%f77, 0f00000000;
	mov.b32 	%r95, 0;
$L__BB5_2:
	mov.u32 	%r14, %r95;
	setp.ge.s32 	%p2, %r4, %r32;
	mad.lo.s32 	%r15, %r14, %r1, %r5;
	setp.ge.u32 	%p3, %r15, %r34;
	mov.f32 	%f68, 0f00000000;
	or.pred  	%p4, %p3, %p2;
	@%p4 bra 	$L__BB5_4;
	add.s32 	%r44, %r15, %r10;
	mul.wide.u32 	%rd6, %r44, 4;
	add.s64 	%rd7, %rd1, %rd6;
	ld.global.f32 	%f68, [%rd7];
$L__BB5_4:
	setp.ge.s32 	%p5, %r6, %r33;
	add.s32 	%r45, %r7, %r5;
	shl.b32 	%r46, %r45, 2;
	add.s32 	%r48, %r41, %r46;
	st.shared.f32 	[%r48], %f68;
	mad.lo.s32 	%r16, %r14, %r2, %r3;
	setp.ge.u32 	%p6, %r16, %r34;
	mov.f32 	%f69, 0f00000000;
	or.pred  	%p7, %p5, %p6;
	@%p7 bra 	$L__BB5_6;
	mad.lo.s32 	%r49, %r16, %r33, %r6;
	mul.wide.u32 	%rd8, %r49, 4;
	add.s64 	%rd9, %rd2, %rd8;
	ld.global.f32 	%f69, [%rd9];
$L__BB5_6:
	setp.lt.u32 	%p8, %r1, 8;
	add.s32 	%r53, %r9, %r46;
	st.shared.f32 	[%r53], %f69;
	bar.sync 	0;
	mov.b32 	%r100, 0;
	@%p8 bra 	$L__BB5_9;
	shl.b32 	%r54, %r7, 2;
	add.s32 	%r56, %r54, %r41;
	add.s32 	%r96, %r56, 16;
	and.b32  	%r57, %r1, -8;
	neg.s32 	%r98, %r57;
	mov.u32 	%r97, %r12;
$L__BB5_8:
	.pragma "nounroll";
	and.b32  	%r100, %r1, 2040;
	ld.shared.f32 	%f24, [%r96+-16];
	ld.shared.f32 	%f25, [%r97];
	fma.rn.f32 	%f26, %f24, %f25, %f77;
	ld.shared.f32 	%f27, [%r96+-12];
	add.s32 	%r58, %r97, %r13;
	ld.shared.f32 	%f28, [%r58];
	fma.rn.f32 	%f29, %f27, %f28, %f26;
	ld.shared.f32 	%f30, [%r96+-8];
	add.s32 	%r59, %r58, %r13;
	ld.shared.f32 	%f31, [%r59];
	fma.rn.f32 	%f32, %f30, %f31, %f29;
	ld.shared.f32 	%f33, [%r96+-4];
	add.s32 	%r60, %r59, %r13;
	ld.shared.f32 	%f34, [%r60];
	fma.rn.f32 	%f35, %f33, %f34, %f32;
	ld.shared.f32 	%f36, [%r96];
	add.s32 	%r61, %r60, %r13;
	ld.shared.f32 	%f37, [%r61];
	fma.rn.f32 	%f38, %f36, %f37, %f35;
	ld.shared.f32 	%f39, [%r96+4];
	add.s32 	%r62, %r61, %r13;
	ld.shared.f32 	%f40, [%r62];
	fma.rn.f32 	%f41, %f39, %f40, %f38;
	ld.shared.f32 	%f42, [%r96+8];
	add.s32 	%r63, %r62, %r13;
	ld.shared.f32 	%f43, [%r63];
	fma.rn.f32 	%f44, %f42, %f43, %f41;
	ld.shared.f32 	%f45, [%r96+12];
	add.s32 	%r64, %r63, %r13;
	ld.shared.f32 	%f46, [%r64];
	fma.rn.f32 	%f77, %f45, %f46, %f44;
	add.s32 	%r98, %r98, 8;
	shl.b32 	%r65, %r1, 5;
	add.s32 	%r97, %r97, %r65;
	add.s32 	%r96, %r96, 32;
	setp.ne.s32 	%p9, %r98, 0;
	@%p9 bra 	$L__BB5_8;
$L__BB5_9:
	setp.eq.s32 	%p10, %r11, 0;
	@%p10 bra 	$L__BB5_17;
	add.s32 	%r66, %r11, -1;
	setp.lt.u32 	%p11, %r66, 3;
	@%p11 bra 	$L__BB5_12;
	add.s32 	%r67, %r100, %r7;
	shl.b32 	%r68, %r67, 2;
	add.s32 	%r70, %r41, %r68;
	ld.shared.f32 	%f48, [%r70];
	mad.lo.s32 	%r71, %r100, %r1, %r5;
	shl.b32 	%r72, %r71, 2;
	add.s32 	%r73, %r9, %r72;
	ld.shared.f32 	%f49, [%r73];
	fma.rn.f32 	%f50, %f48, %f49, %f77;
	ld.shared.f32 	%f51, [%r70+4];
	add.s32 	%r74, %r73, %r13;
	ld.shared.f32 	%f52, [%r74];
	fma.rn.f32 	%f53, %f51, %f52, %f50;
	ld.shared.f32 	%f54, [%r70+8];
	add.s32 	%r75, %r74, %r13;
	ld.shared.f32 	%f55, [%r75];
	fma.rn.f32 	%f56, %f54, %f55, %f53;
	ld.shared.f32 	%f57, [%r70+12];
	add.s32 	%r76, %r75, %r13;
	ld.shared.f32 	%f58, [%r76];
	fma.rn.f32 	%f77, %f57, %f58, %f56;
	add.s32 	%r100, %r100, 4;
$L__BB5_12:
	and.b32  	%r77, %r1, 3;
	setp.eq.s32 	%p12, %r77, 0;
	@%p12 bra 	$L__BB5_17;
	setp.eq.s32 	%p13, %r77, 1;
	@%p13 bra 	$L__BB5_15;
	add.s32 	%r78, %r100, %r7;
	shl.b32 	%r79, %r78, 2;
	add.s32 	%r81, %r41, %r79;
	ld.shared.f32 	%f60, [%r81];
	mad.lo.s32 	%r82, %r100, %r1, %r5;
	shl.b32 	%r83, %r82, 2;
	add.s32 	%r84, %r9, %r83;
	ld.shared.f32 	%f61, [%r84];
	fma.rn.f32 	%f62, %f60, %f61, %f77;
	ld.shared.f32 	%f63, [%r81+4];
	add.s32 	%r85, %r84, %r13;
	ld.shared.f32 	%f64, [%r85];
	fma.rn.f32 	%f77, %f63, %f64, %f62;
	add.s32 	%r100, %r100, 2;
$L__BB5_15:
	and.b32  	%r86, %r1, 1;
	setp.eq.b32 	%p14, %r86, 1;
	not.pred 	%p15, %p14;
	@%p15 bra 	$L__BB5_17;
	add.s32 	%r87, %r100, %r7;
	shl.b32 	%r88, %r87, 2;
	add.s32 	%r90, %r41, %r88;
	ld.shared.f32 	%f65, [%r90];
	mad.lo.s32 	%r91, %r100, %r1, %r5;
	shl.b32 	%r92, %r91, 2;
	add.s32 	%r93, %r9, %r92;
	ld.shared.f32 	%f66, [%r93];
	fma.rn.f32 	%f77, %f65, %f66, %f77;
$L__BB5_17:
	bar.sync 	0;
	add.s32 	%r95, %r14, 1;
	setp.ne.s32 	%p16, %r14, %r8;
	@%p16 bra 	$L__BB5_2;
$L__BB5_18:
	setp.ge.s32 	%p17, %r4, %r32;
	setp.ge.s32 	%p18, %r6, %r33;
	or.pred  	%p19, %p17, %p18;
	@%p19 bra 	$L__BB5_20;
	ld.param.u64 	%rd13, [_Z13nativeMatmul3IfEvPT_PKS0_S3_iii_param_0];
	mad.lo.s32 	%r94, %r33, %r4, %r6;
	cvta.to.global.u64 	%rd10, %rd13;
	mul.wide.s32 	%rd11, %r94, 4;
	add.s64 	%rd12, %rd10, %rd11;
	st.global.f32 	[%rd12], %f77;
$L__BB5_20:
	ret;

}
	// .globl	_Z13nativeMatmul1IdEvPT_PKS0_S3_iii
.visible .entry _Z13nativeMatmul1IdEvPT_PKS0_S3_iii(
	.param .u64 .ptr .align 1 _Z13nativeMatmul1IdEvPT_PKS0_S3_iii_param_0,
	.param .u64 .ptr .align 1 _Z13nativeMatmul1IdEvPT_PKS0_S3_iii_param_1,
	.param .u64 .ptr .align 1 _Z13nativeMatmul1IdEvPT_PKS0_S3_iii_param_2,
	.param .u32 _Z13nativeMatmul1IdEvPT_PKS0_S3_iii_param_3,
	.param .u32 _Z13nativeMatmul1IdEvPT_PKS0_S3_iii_param_4,
	.param .u32 _Z13nativeMatmul1IdEvPT_PKS0_S3_iii_param_5
)
{
	.reg .pred 	%p<13>;
	.reg .b32 	%r<41>;
	.reg .b64 	%rd<53>;
	.reg .b64 	%fd<68>;

	ld.param.u64 	%rd6, [_Z13nativeMatmul1IdEvPT_PKS0_S3_iii_param_0];
	ld.param.u64 	%rd7, [_Z13nativeMatmul1IdEvPT_PKS0_S3_iii_param_1];
	ld.param.u64 	%rd8, [_Z13nativeMatmul1IdEvPT_PKS0_S3_iii_param_2];
	ld.param.u32 	%r20, [_Z13nativeMatmul1IdEvPT_PKS0_S3_iii_param_3];
	ld.param.u32 	%r18, [_Z13nativeMatmul1IdEvPT_PKS0_S3_iii_param_4];
	ld.param.u32 	%r19, [_Z13nativeMatmul1IdEvPT_PKS0_S3_iii_param_5];
	cvta.to.global.u64 	%rd1, %rd8;
	cvta.to.global.u64 	%rd2, %rd7;
	mov.u32 	%r21, %ctaid.y;
	mov.u32 	%r22, %ntid.y;
	mov.u32 	%r23, %tid.y;
	mad.lo.s32 	%r1, %r21, %r22, %r23;
	mov.u32 	%r24, %ctaid.x;
	mov.u32 	%r25, %ntid.x;
	mov.u32 	%r26, %tid.x;
	mad.lo.s32 	%r2, %r24, %r25, %r26;
	setp.ge.s32 	%p1, %r1, %r20;
	setp.ge.s32 	%p2, %r2, %r18;
	or.pred  	%p3, %p1, %p2;
	@%p3 bra 	$L__BB6_14;
	setp.lt.s32 	%p4, %r19, 1;
	mov.f64 	%fd67, 0d0000000000000000;
	@%p4 bra 	$L__BB6_13;
	mul.lo.s32 	%r3, %r19, %r1;
	and.b32  	%r4, %r19, 7;
	setp.lt.u32 	%p5, %r19, 8;
	mov.f64 	%fd67, 0d0000000000000000;
	mov.b32 	%r39, 0;
	@%p5 bra 	$L__BB6_5;
	and.b32  	%r39, %r19, 2147483640;
	neg.s32 	%r37, %r39;
	shl.b32 	%r7, %r18, 3;
	mul.wide.u32 	%rd9, %r3, 8;
	add.s64 	%rd10, %rd9, %rd2;
	add.s64 	%rd52, %rd10, 32;
	mov.f64 	%fd67, 0d0000000000000000;
	mul.wide.s32 	%rd13, %r18, 8;
	mov.u32 	%r36, %r2;
$L__BB6_4:
	.pragma "nounroll";
	ld.global.f64 	%fd17, [%rd52+-32];
	mul.wide.s32 	%rd11, %r36, 8;
	add.s64 	%rd12, %rd1, %rd11;
	ld.global.f64 	%fd18, [%rd12];
	fma.rn.f64 	%fd19, %fd17, %fd18, %fd67;
	ld.global.f64 	%fd20, [%rd52+-24];
	add.s64 	%rd14, %rd12, %rd13;
	ld.global.f64 	%fd21, [%rd14];
	fma.rn.f64 	%fd22, %fd20, %fd21, %fd19;
	ld.global.f64 	%fd23, [%rd52+-16];
	add.s64 	%rd15, %rd14, %rd13;
	ld.global.f64 	%fd24, [%rd15];
	fma.rn.f64 	%fd25, %fd23, %fd24, %fd22;
	ld.global.f64 	%fd26, [%rd52+-8];
	add.s64 	%rd16, %rd15, %rd13;
	ld.global.f64 	%fd27, [%rd16];
	fma.rn.f64 	%fd28, %fd26, %fd27, %fd25;
	ld.global.f64 	%fd29, [%rd52];
	add.s64 	%rd17, %rd16, %rd13;
	ld.global.f64 	%fd30, [%rd17];
	fma.rn.f64 	%fd31, %fd29, %fd30, %fd28;
	ld.global.f64 	%fd32, [%rd52+8];
	add.s64 	%rd18, %rd17, %rd13;
	ld.global.f64 	%fd33, [%rd18];
	fma.rn.f64 	%fd34, %fd32, %fd33, %fd31;
	ld.global.f64 	%fd35, [%rd52+16];
	add.s64 	%rd19, %rd18, %rd13;
	ld.global.f64 	%fd36, [%rd19];
	fma.rn.f64 	%fd37, %fd35, %fd36, %fd34;
	ld.global.f64 	%fd38, [%rd52+24];
	add.s64 	%rd20, %rd19, %rd13;
	ld.global.f64 	%fd39, [%rd20];
	fma.rn.f64 	%fd67, %fd38, %fd39, %fd37;
	add.s32 	%r37, %r37, 8;
	add.s32 	%r36, %r36, %r7;
	add.s64 	%rd52, %rd52, 64;
	setp.ne.s32 	%p6, %r37, 0;
	@%p6 bra 	$L__BB6_4;
$L__BB6_5:
	setp.eq.s32 	%p7, %r4, 0;
	@%p7 bra 	$L__BB6_13;
	and.b32  	%r13, %r19, 3;
	setp.lt.u32 	%p8, %r4, 4;
	@%p8 bra 	$L__BB6_8;
	add.s32 	%r28, %r39, %r3;
	mul.wide.u32 	%rd21, %r28, 8;
	add.s64 	%rd22, %rd2, %rd21;
	ld.global.f64 	%fd41, [%rd22];
	mad.lo.s32 	%r29, %r39, %r18, %r2;
	mul.wide.s32 	%rd23, %r29, 8;
	add.s64 	%rd24, %rd1, %rd23;
	ld.global.f64 	%fd42, [%rd24];
	fma.rn.f64 	%fd43, %fd41, %fd42, %fd67;
	cvt.u64.u32 	%rd25, %r3;
	cvt.u64.u32 	%rd26, %r39;
	add.s64 	%rd27, %rd26, %rd25;
	shl.b64 	%rd28, %rd27, 3;
	add.s64 	%rd29, %rd2, %rd28;
	ld.global.f64 	%fd44, [%rd29+8];
	mul.wide.s32 	%rd30, %r18, 8;
	add.s64 	%rd31, %rd24, %rd30;
	ld.global.f64 	%fd45, [%rd31];
	fma.rn.f64 	%fd46, %fd44, %fd45, %fd43;
	ld.global.f64 	%fd47, [%rd29+16];
	add.s64 	%rd32, %rd31, %rd30;
	ld.global.f64 	%fd48, [%rd32];
	fma.rn.f64 	%fd49, %fd47, %fd48, %fd46;
	ld.global.f64 	%fd50, [%rd29+24];
	add.s64 	%rd33, %rd32, %rd30;
	ld.global.f64 	%fd51, [%rd33];
	fma.rn.f64 	%fd67, %fd50, %fd51, %fd49;
	add.s32 	%r39, %r39, 4;
$L__BB6_8:
	setp.eq.s32 	%p9, %r13, 0;
	@%p9 bra 	$L__BB6_13;
	setp.eq.s32 	%p10, %r13, 1;
	@%p10 bra 	$L__BB6_11;
	add.s32 	%r30, %r39, %r3;
	mul.wide.u32 	%rd34, %r30, 8;
	add.s64 	%rd35, %rd2, %rd34;
	ld.global.f64 	%fd53, [%rd35];
	mad.lo.s32 	%r31, %r39, %r18, %r2;
	mul.wide.s32 	%rd36, %r31, 8;
	add.s64 	%rd37, %rd1, %rd36;
	ld.global.f64 	%fd54, [%rd37];
	fma.rn.f64 	%fd55, %fd53, %fd54, %fd67;
	cvt.u64.u32 	%rd38, %r3;
	cvt.u64.u32 	%rd39, %r39;
	add.s64 	%rd40, %rd39, %rd38;
	shl.b64 	%rd41, %rd40, 3;
	add.s64 	%rd42, %rd2, %rd41;
	ld.global.f64 	%fd56, [%rd42+8];
	mul.wide.s32 	%rd43, %r18, 8;
	add.s64 	%rd44, %rd37, %rd43;
	ld.global.f64 	%fd57, [%rd44];
	fma.rn.f64 	%fd67, %fd56, %fd57, %fd55;
	add.s32 	%r39, %r39, 2;
$L__BB6_11:
	and.b32  	%r32, %r19, 1;
	setp.eq.b32 	%p11, %r32, 1;
	not.pred 	%p12, %p11;
	@%p12 bra 	$L__BB6_13;
	add.s32 	%r33, %r39, %r3;
	mul.wide.u32 	%rd45, %r33, 8;
	add.s64 	%rd46, %rd2, %rd45;
	ld.global.f64 	%fd58, [%rd46];
	mad.lo.s32 	%r34, %r39, %r18, %r2;
	mul.wide.s32 	%rd47, %r34, 8;
	add.s64 	%rd48, %rd1, %rd47;
	ld.global.f64 	%fd59, [%rd48];
	fma.rn.f64 	%fd67, %fd58, %fd59, %fd67;
$L__BB6_13:
	mad.lo.s32 	%r35, %r18, %r1, %r2;
	cvta.to.global.u64 	%rd49, %rd6;
	mul.wide.s32 	%rd50, %r35, 8;
	add.s64 	%rd51, %rd49, %rd50;
	st.global.f64 	[%rd51], %fd67;
$L__BB6_14:
	ret;

}
	// .globl	_Z13nativeMatmul2IdEvPT_PKS0_S3_iii
.visible .entry _Z13nativeMatmul2IdEvPT_PKS0_S3_iii(
	.param .u64 .ptr .align 1 _Z13nativeMatmul2IdEvPT_PKS0_S3_iii_param_0,
	.param .u64 .ptr .align 1 _Z13nativeMatmul2IdEvPT_PKS0_S3_iii_param_1,
	.param .u64 .ptr .align 1 _Z13nativeMatmul2IdEvPT_PKS0_S3_iii_param_2,
	.param .u32 _Z13nativeMatmul2IdEvPT_PKS0_S3_iii_param_3,
	.param .u32 _Z13nativeMatmul2IdEvPT_PKS0_S3_iii_param_4,
	.param .u32 _Z13nativeMatmul2IdEvPT_PKS0_S3_iii_param_5
)
{
	.reg .pred 	%p<18>;
	.reg .b32 	%r<110>;
	.reg .b64 	%rd<14>;
	.reg .b64 	%fd<75>;
	// demoted variable
	.shared .align 8 .b8 _ZZ13nativeMatmul2IdEvPT_PKS0_S3_iiiE12sharedMemory[16384];
	ld.param.u64 	%rd3, [_Z13nativeMatmul2IdEvPT_PKS0_S3_iii_param_0];
	ld.param.u64 	%rd4, [_Z13nativeMatmul2IdEvPT_PKS0_S3_iii_param_1];
	ld.param.u64 	%rd5, [_Z13nativeMatmul2IdEvPT_PKS0_S3_iii_param_2];
	ld.param.u32 	%r34, [_Z13nativeMatmul2IdEvPT_PKS0_S3_iii_param_3];
	ld.param.u32 	%r35, [_Z13nativeMatmul2IdEvPT_PKS0_S3_iii_param_4];
	ld.param.u32 	%r36, [_Z13nativeMatmul2IdEvPT_PKS0_S3_iii_param_5];
	mov.u32 	%r1, %ntid.x;
	mov.u32 	%r2, %ntid.y;
	mov.u32 	%r37, %ctaid.y;
	mov.u32 	%r38, %tid.y;
	mad.lo.s32 	%r3, %r37, %r2, %r38;
	mov.u32 	%r39, %ctaid.x;
	mul.lo.s32 	%r40, %r39, %r1;
	mov.u32 	%r4, %tid.x;
	add.s32 	%r5, %r40, %r4;
	add.s32 	%r6, %r40, %r38;
	mul.lo.s32 	%r7, %r38, %r1;
	add.s32 	%r8, %r7, %r4;
	setp.ge.s32 	%p1, %r3, %r34;
	setp.ge.s32 	%p2, %r5, %r36;
	or.pred  	%p3, %p1, %p2;
	@%p3 bra 	$L__BB7_2;
	cvta.to.global.u64 	%rd7, %rd4;
	mad.lo.s32 	%r44, %r36, %r3, %r5;
	mul.wide.s32 	%rd8, %r44, 8;
	add.s64 	%rd9, %rd7, %rd8;
	ld.global.f64 	%fd15, [%rd9];
	shl.b32 	%r45, %r8, 3;
	mov.u32 	%r46, _ZZ13nativeMatmul2IdEvPT_PKS0_S3_iiiE12sharedMemory;
	add.s32 	%r47, %r46, %r45;
	st.shared.f64 	[%r47], %fd15;
	bra.uni 	$L__BB7_3;
$L__BB7_2:
	shl.b32 	%r41, %r8, 3;
	mov.u32 	%r42, _ZZ13nativeMatmul2IdEvPT_PKS0_S3_iiiE12sharedMemory;
	add.s32 	%r43, %r42, %r41;
	mov.b64 	%rd6, 0;
	st.shared.u64 	[%r43], %rd6;
$L__BB7_3:
	add.s32 	%r48, %r35, -1;
	div.u32 	%r9, %r48, %r1;
	setp.eq.s32 	%p4, %r9, -1;
	@%p4 bra 	$L__BB7_23;
	mul.lo.s32 	%r50, %r1, %r2;
	shl.b32 	%r51, %r50, 3;
	mov.u32 	%r52, _ZZ13nativeMatmul2IdEvPT_PKS0_S3_iiiE12sharedMemory;
	add.s32 	%r10, %r52, %r51;
	mul.lo.s32 	%r11, %r35, %r6;
	mul.lo.s32 	%r12, %r35, %r3;
	and.b32  	%r13, %r1, 7;
	shl.b32 	%r14, %r1, 3;
	cvta.to.global.u64 	%rd1, %rd5;
	cvta.to.global.u64 	%rd2, %rd3;
	mov.b32 	%r103, 0;
$L__BB7_5:
	mov.u32 	%r15, %r103;
	setp.ge.s32 	%p5, %r6, %r36;
	mov.f64 	%fd66, 0d0000000000000000;
	@%p5 bra 	$L__BB7_8;
	mad.lo.s32 	%r16, %r15, %r2, %r4;
	setp.ge.u32 	%p6, %r16, %r35;
	@%p6 bra 	$L__BB7_8;
	add.s32 	%r53, %r16, %r11;
	mul.wide.u32 	%rd10, %r53, 8;
	add.s64 	%rd11, %rd1, %rd10;
	ld.global.f64 	%fd66, [%rd11];
$L__BB7_8:
	setp.lt.u32 	%p7, %r1, 8;
	add.s32 	%r55, %r7, %r4;
	shl.b32 	%r56, %r55, 3;
	add.s32 	%r57, %r10, %r56;
	st.shared.f64 	[%r57], %fd66;
	bar.sync 	0;
	mov.f64 	%fd74, 0d0000000000000000;
	mov.b32 	%r108, 0;
	@%p7 bra 	$L__BB7_11;
	mul.lo.s32 	%r58, %r1, %r2;
	shl.b32 	%r59, %r58, 3;
	shl.b32 	%r60, %r4, 3;
	add.s32 	%r61, %r59, %r60;
	mov.u32 	%r62, _ZZ13nativeMatmul2IdEvPT_PKS0_S3_iiiE12sharedMemory;
	add.s32 	%r105, %r62, %r61;
	shl.b32 	%r63, %r7, 3;
	add.s32 	%r64, %r63, %r62;
	add.s32 	%r104, %r64, 32;
	and.b32  	%r65, %r1, -8;
	neg.s32 	%r106, %r65;
	mov.f64 	%fd74, 0d0000000000000000;
$L__BB7_10:
	.pragma "nounroll";
	and.b32  	%r108, %r1, 2040;
	ld.shared.f64 	%fd21, [%r104+-32];
	ld.shared.f64 	%fd22, [%r105];
	fma.rn.f64 	%fd23, %fd21, %fd22, %fd74;
	ld.shared.f64 	%fd24, [%r104+-24];
	add.s32 	%r66, %r105, %r14;
	ld.shared.f64 	%fd25, [%r66];
	fma.rn.f64 	%fd26, %fd24, %fd25, %fd23;
	ld.shared.f64 	%fd27, [%r104+-16];
	add.s32 	%r67, %r66, %r14;
	ld.shared.f64 	%fd28, [%r67];
	fma.rn.f64 	%fd29, %fd27, %fd28, %fd26;
	ld.shared.f64 	%fd30, [%r104+-8];
	add.s32 	%r68, %r67, %r14;
	ld.shared.f64 	%fd31, [%r68];
	fma.rn.f64 	%fd32, %fd30, %fd31, %fd29;
	ld.shared.f64 	%fd33, [%r104];
	add.s32 	%r69, %r68, %r14;
	ld.shared.f64 	%fd34, [%r69];
	fma.rn.f64 	%fd35, %fd33, %fd34, %fd32;
	ld.shared.f64 	%fd36, [%r104+8];
	add.s32 	%r70, %r69, %r14;
	ld.shared.f64 	%fd37, [%r70];
	fma.rn.f64 	%fd38, %fd36, %fd37, %fd35;
	ld.shared.f64 	%fd39, [%r104+16];
	add.s32 	%r71, %r70, %r14;
	ld.shared.f64 	%fd40, [%r71];
	fma.rn.f64 	%fd41, %fd39, %fd40, %fd38;
	ld.shared.f64 	%fd42, [%r104+24];
	add.s32 	%r72, %r71, %r14;
	ld.shared.f64 	%fd43, [%r72];
	fma.rn.f64 	%fd74, %fd42, %fd43, %fd41;
	add.s32 	%r106, %r106, 8;
	shl.b32 	%r73, %r1, 6;
	add.s32 	%r105, %r105, %r73;
	add.s32 	%r104, %r104, 64;
	setp.ne.s32 	%p8, %r106, 0;
	@%p8 bra 	$L__BB7_10;
$L__BB7_11:
	setp.eq.s32 	%p9, %r13, 0;
	@%p9 bra 	$L__BB7_19;
	add.s32 	%r74, %r13, -1;
	setp.lt.u32 	%p10, %r74, 3;
	@%p10 bra 	$L__BB7_14;
	add.s32 	%r75, %r108, %r7;
	shl.b32 	%r76, %r75, 3;
	mov.u32 	%r77, _ZZ13nativeMatmul2IdEvPT_PKS0_S3_iiiE12sharedMemory;
	add.s32 	%r78, %r77, %r76;
	ld.shared.f64 	%fd45, [%r78];
	mad.lo.s32 	%r79, %r108, %r1, %r4;
	shl.b32 	%r80, %r79, 3;
	add.s32 	%r81, %r10, %r80;
	ld.shared.f64 	%fd46, [%r81];
	fma.rn.f64 	%fd47, %fd45, %fd46, %fd74;
	ld.shared.f64 	%fd48, [%r78+8];
	add.s32 	%r82, %r81, %r14;
	ld.shared.f64 	%fd49, [%r82];
	fma.rn.f64 	%fd50, %fd48, %fd49, %fd47;
	ld.shared.f64 	%fd51, [%r78+16];
	add.s32 	%r83, %r82, %r14;
	ld.shared.f64 	%fd52, [%r83];
	fma.rn.f64 	%fd53, %fd51, %fd52, %fd50;
	ld.shared.f64 	%fd54, [%r78+24];
	add.s32 	%r84, %r83, %r14;
	ld.shared.f64 	%fd55, [%r84];
	fma.rn.f64 	%fd74, %fd54, %fd55, %fd53;
	add.s32 	%r108, %r108, 4;
$L__BB7_14:
	and.b32  	%r85, %r1, 3;
	setp.eq.s32 	%p11, %r85, 0;
	@%p11 bra 	$L__BB7_19;
	setp.eq.s32 	%p12, %r85, 1;
	@%p12 bra 	$L__BB7_17;
	add.s32 	%r86, %r108, %r7;
	shl.b32 	%r87, %r86, 3;
	mov.u32 	%r88, _ZZ13nativeMatmul2IdEvPT_PKS0_S3_iiiE12sharedMemory;
	add.s32 	%r89, %r88, %r87;
	ld.shared.f64 	%fd57, [%r89];
	mad.lo.s32 	%r90, %r108, %r1, %r4;
	shl.b32 	%r91, %r90, 3;
	add.s32 	%r92, %r10, %r91;
	ld.shared.f64 	%fd58, [%r92];
	fma.rn.f64 	%fd59, %fd57, %fd58, %fd74;
	ld.shared.f64 	%fd60, [%r89+8];
	add.s32 	%r93, %r92, %r14;
	ld.shared.f64 	%fd61, [%r93];
	fma.rn.f64 	%fd74, %fd60, %fd61, %fd59;
	add.s32 	%r108, %r108, 2;
$L__BB7_17:
	and.b32  	%r94, %r1, 1;
	setp.eq.b32 	%p13, %r94, 1;
	not.pred 	%p14, %p13;
	@%p14 bra 	$L__BB7_19;
	add.s32 	%r95, %r108, %r7;
	shl.b32 	%r96, %r95, 3;
	mov.u32 	%r97, _ZZ13nativeMatmul2IdEvPT_PKS0_S3_iiiE12sharedMemory;
	add.s32 	%r98, %r97, %r96;
	ld.shared.f64 	%fd62, [%r98];
	mad.lo.s32 	%r99, %r108, %r1, %r4;
	shl.b32 	%r100, %r99, 3;
	add.s32 	%r101, %r10, %r100;
	ld.shared.f64 	%fd63, [%r101];
	fma.rn.f64 	%fd74, %fd62, %fd63, %fd74;
$L__BB7_19:
	setp.ge.s32 	%p15, %r3, %r34;
	bar.sync 	0;
	@%p15 bra 	$L__BB7_22;
	mad.lo.s32 	%r32, %r15, %r1, %r4;
	setp.ge.u32 	%p16, %r32, %r35;
	@%p16 bra 	$L__BB7_22;
	add.s32 	%r102, %r32, %r12;
	mul.wide.u32 	%rd12, %r102, 8;
	add.s64 	%rd13, %rd2, %rd12;
	atom.global.add.f64 	%fd64, [%rd13], %fd74;
$L__BB7_22:
	add.s32 	%r103, %r15, 1;
	setp.ne.s32 	%p17, %r15, %r9;
	@%p17 bra 	$L__BB7_5;
$L__BB7_23:
	ret;

}
	// .globl	_Z13nativeMatmul3IdEvPT_PKS0_S3_iii
.visible .entry _Z13nativeMatmul3IdEvPT_PKS0_S3_iii(
	.param .u64 .ptr .align 1 _Z13nativeMatmul3IdEvPT_PKS0_S3_iii_param_0,
	.param .u64 .ptr .align 1 _Z13nativeMatmul3IdEvPT_PKS0_S3_iii_param_1,
	.param .u64 .ptr .align 1 _Z13nativeMatmul3IdEvPT_PKS0_S3_iii_param_2,
	.param .u32 _Z13nativeMatmul3IdEvPT_PKS0_S3_iii_param_3,
	.param .u32 _Z13nativeMatmul3IdEvPT_PKS0_S3_iii_param_4,
	.param .u32 _Z13nativeMatmul3IdEvPT_PKS0_S3_iii_param_5
)
{
	.reg .pred 	%p<20>;
	.reg .b32 	%r<98>;
	.reg .b64 	%rd<13>;
	.reg .b64 	%fd<79>;
	// demoted variable
	.shared .align 8 .b8 _ZZ13nativeMatmul3IdEvPT_PKS0_S3_iiiE12sharedMemory[16384];
	ld.param.u64 	%rd3, [_Z13nativeMatmul3IdEvPT_PKS0_S3_iii_param_0];
	ld.param.u64 	%rd4, [_Z13nativeMatmul3IdEvPT_PKS0_S3_iii_param_1];
	ld.param.u64 	%rd5, [_Z13nativeMatmul3IdEvPT_PKS0_S3_iii_param_2];
	ld.param.u32 	%r35, [_Z13nativeMatmul3IdEvPT_PKS0_S3_iii_param_3];
	ld.param.u32 	%r36, [_Z13nativeMatmul3IdEvPT_PKS0_S3_iii_param_4];
	ld.param.u32 	%r37, [_Z13nativeMatmul3IdEvPT_PKS0_S3_iii_param_5];
	mov.u32 	%r1, %ntid.x;
	mov.u32 	%r2, %ntid.y;
	mov.u32 	%r38, %ctaid.y;
	mov.u32 	%r3, %tid.y;
	mad.lo.s32 	%r4, %r38, %r2, %r3;
	mov.u32 	%r39, %ctaid.x;
	mov.u32 	%r5, %tid.x;
	mad.lo.s32 	%r6, %r39, %r1, %r5;
	mul.lo.s32 	%r7, %r3, %r1;
	add.s32 	%r40, %r37, -1;
	div.u32 	%r8, %r40, %r1;
	setp.eq.s32 	%p1, %r8, -1;
	mov.f64 	%fd77, 0d0000000000000000;
	@%p1 bra 	$L__BB8_18;
	mul.lo.s32 	%r42, %r1, %r2;
	shl.b32 	%r43, %r42, 3;
	mov.u32 	%r44, _ZZ13nativeMatmul3IdEvPT_PKS0_S3_iiiE12sharedMemory;
	add.s32 	%r9, %r44, %r43;
	add.s32 	%r45, %r7, %r5;
	shl.b32 	%r46, %r45, 3;
	add.s32 	%r10, %r44, %r46;
	mul.lo.s32 	%r11, %r37, %r4;
	add.s32 	%r12, %r9, %r46;
	and.b32  	%r13, %r1, 7;
	and.b32  	%r14, %r1, 2040;
	shl.b32 	%r47, %r5, 3;
	add.s32 	%r48, %r43, %r47;
	add.s32 	%r15, %r44, %r48;
	shl.b32 	%r16, %r1, 6;
	shl.b32 	%r49, %r7, 3;
	add.s32 	%r50, %r49, %r44;
	add.s32 	%r17, %r50, 32;
	shl.b32 	%r18, %r1, 3;
	cvta.to.global.u64 	%rd1, %rd4;
	cvta.to.global.u64 	%rd2, %rd5;
	mov.f64 	%fd77, 0d0000000000000000;
	mov.b32 	%r91, 0;
$L__BB8_2:
	mov.u32 	%r19, %r91;
	setp.ge.s32 	%p2, %r4, %r35;
	mad.lo.s32 	%r20, %r19, %r1, %r5;
	setp.ge.u32 	%p3, %r20, %r37;
	mov.f64 	%fd68, 0d0000000000000000;
	or.pred  	%p4, %p3, %p2;
	@%p4 bra 	$L__BB8_4;
	add.s32 	%r51, %r20, %r11;
	mul.wide.u32 	%rd6, %r51, 8;
	add.s64 	%rd7, %rd1, %rd6;
	ld.global.f64 	%fd68, [%rd7];
$L__BB8_4:
	setp.ge.s32 	%p5, %r6, %r36;
	st.shared.f64 	[%r10], %fd68;
	mad.lo.s32 	%r21, %r19, %r2, %r3;
	setp.ge.u32 	%p6, %r21, %r37;
	mov.f64 	%fd69, 0d0000000000000000;
	or.pred  	%p7, %p5, %p6;
	@%p7 bra 	$L__BB8_6;
	mad.lo.s32 	%r52, %r21, %r36, %r6;
	mul.wide.u32 	%rd8, %r52, 8;
	add.s64 	%rd9, %rd2, %rd8;
	ld.global.f64 	%fd69, [%rd9];
$L__BB8_6:
	setp.lt.u32 	%p8, %r1, 8;
	st.shared.f64 	[%r12], %fd69;
	bar.sync 	0;
	mov.b32 	%r96, 0;
	@%p8 bra 	$L__BB8_9;
	and.b32  	%r54, %r1, -8;
	neg.s32 	%r94, %r54;
	mov.u32 	%r92, %r17;
	mov.u32 	%r93, %r15;
$L__BB8_8:
	.pragma "nounroll";
	ld.shared.f64 	%fd24, [%r92+-32];
	ld.shared.f64 	%fd25, [%r93];
	fma.rn.f64 	%fd26, %fd24, %fd25, %fd77;
	ld.shared.f64 	%fd27, [%r92+-24];
	add.s32 	%r55, %r93, %r18;
	ld.shared.f64 	%fd28, [%r55];
	fma.rn.f64 	%fd29, %fd27, %fd28, %fd26;
	ld.shared.f64 	%fd30, [%r92+-16];
	add.s32 	%r56, %r55, %r18;
	ld.shared.f64 	%fd31, [%r56];
	fma.rn.f64 	%fd32, %fd30, %fd31, %fd29;
	ld.shared.f64 	%fd33, [%r92+-8];
	add.s32 	%r57, %r56, %r18;
	ld.shared.f64 	%fd34, [%r57];
	fma.rn.f64 	%fd35, %fd33, %fd34, %fd32;
	ld.shared.f64 	%fd36, [%r92];
	add.s32 	%r58, %r57, %r18;
	ld.shared.f64 	%fd37, [%r58];
	fma.rn.f64 	%fd38, %fd36, %fd37, %fd35;
	ld.shared.f64 	%fd39, [%r92+8];
	add.s32 	%r59, %r58, %r18;
	ld.shared.f64 	%fd40, [%r59];
	fma.rn.f64 	%fd41, %fd39, %fd40, %fd38;
	ld.shared.f64 	%fd42, [%r92+16];
	add.s32 	%r60, %r59, %r18;
	ld.shared.f64 	%fd43, [%r60];
	fma.rn.f64 	%fd44, %fd42, %fd43, %fd41;
	ld.shared.f64 	%fd45, [%r92+24];
	add.s32 	%r61, %r60, %r18;
	ld.shared.f64 	%fd46, [%r61];
	fma.rn.f64 	%fd77, %fd45, %fd46, %fd44;
	add.s32 	%r94, %r94, 8;
	add.s32 	%r93, %r93, %r16;
	add.s32 	%r92, %r92, 64;
	setp.ne.s32 	%p9, %r94, 0;
	mov.u32 	%r96, %r14;
	@%p9 bra 	$L__BB8_8;
$L__BB8_9:
	setp.eq.s32 	%p10, %r13, 0;
	@%p10 bra 	$L__BB8_17;
	add.s32 	%r62, %r13, -1;
	setp.lt.u32 	%p11, %r62, 3;
	@%p11 bra 	$L__BB8_12;
	add.s32 	%r63, %r96, %r7;
	shl.b32 	%r64, %r63, 3;
	mov.u32 	%r65, _ZZ13nativeMatmul3IdEvPT_PKS0_S3_iiiE12sharedMemory;
	add.s32 	%r66, %r65, %r64;
	ld.shared.f64 	%fd48, [%r66];
	mad.lo.s32 	%r67, %r96, %r1, %r5;
	shl.b32 	%r68, %r67, 3;
	add.s32 	%r69, %r9, %r68;
	ld.shared.f64 	%fd49, [%r69];
	fma.rn.f64 	%fd50, %fd48, %fd49, %fd77;
	ld.shared.f64 	%fd51, [%r66+8];
	add.s32 	%r70, %r69, %r18;
	ld.shared.f64 	%fd52, [%r70];
	fma.rn.f64 	%fd53, %fd51, %fd52, %fd50;
	ld.shared.f64 	%fd54, [%r66+16];
	add.s32 	%r71, %r70, %r18;
	ld.shared.f64 	%fd55, [%r71];
	fma.rn.f64 	%fd56, %fd54, %fd55, %fd53;
	ld.shared.f64 	%fd57, [%r66+24];
	add.s32 	%r72, %r71, %r18;
	ld.shared.f64 	%fd58, [%r72];
	fma.rn.f64 	%fd77, %fd57, %fd58, %fd56;
	add.s32 	%r96, %r96, 4;
$L__BB8_12:
	and.b32  	%r73, %r1, 3;
	setp.eq.s32 	%p12, %r73, 0;
	@%p12 bra 	$L__BB8_17;
	setp.eq.s32 	%p13, %r73, 1;
	@%p13 bra 	$L__BB8_15;
	add.s32 	%r74, %r96, %r7;
	shl.b32 	%r75, %r74, 3;
	mov.u32 	%r76, _ZZ13nativeMatmul3IdEvPT_PKS0_S3_iiiE12sharedMemory;
	add.s32 	%r77, %r76, %r75;
	ld.shared.f64 	%fd60, [%r77];
	mad.lo.s32 	%r78, %r96, %r1, %r5;
	shl.b32 	%r79, %r78, 3;
	add.s32 	%r80, %r9, %r79;
	ld.shared.f64 	%fd61, [%r80];
	fma.rn.f64 	%fd62, %fd60, %fd61, %fd77;
	ld.shared.f64 	%fd63, [%r77+8];
	add.s32 	%r81, %r80, %r18;
	ld.shared.f64 	%fd64, [%r81];
	fma.rn.f64 	%fd77, %fd63, %fd64, %fd62;
	add.s32 	%r96, %r96, 2;
$L__BB8_15:
	and.b32  	%r82, %r1, 1;
	setp.eq.b32 	%p14, %r82, 1;
	not.pred 	%p15, %p14;
	@%p15 bra 	$L__BB8_17;
	add.s32 	%r83, %r96, %r7;
	shl.b32 	%r84, %r83, 3;
	mov.u32 	%r85, _ZZ13nativeMatmul3IdEvPT_PKS0_S3_iiiE12sharedMemory;
	add.s32 	%r86, %r85, %r84;
	ld.shared.f64 	%fd65, [%r86];
	mad.lo.s32 	%r87, %r96, %r1, %r5;
	shl.b32 	%r88, %r87, 3;
	add.s32 	%r89, %r9, %r88;
	ld.shared.f64 	%fd66, [%r89];
	fma.rn.f64 	%fd77, %fd65, %fd66, %fd77;
$L__BB8_17:
	bar.sync 	0;
	add.s32 	%r91, %r19, 1;
	setp.ne.s32 	%p16, %r19, %r8;
	@%p16 bra 	$L__BB8_2;
$L__BB8_18:
	setp.ge.s32 	%p17, %r4, %r35;
	setp.ge.s32 	%p18, %r6, %r36;
	or.pred  	%p19, %p17, %p18;
	@%p19 bra 	$L__BB8_20;
	mad.lo.s32 	%r90, %r36, %r4, %r6;
	cvta.to.global.u64 	%rd10, %rd3;
	mul.wide.s32 	%rd11, %r90, 8;
	add.s64 	%rd12, %rd10, %rd11;
	st.global.f64 	[%rd12], %fd77;
$L__BB8_20:
	ret;

}


// ===== COMPILED SASS (sm_100) =====

	.target	sm_100

	.elftype	@"ET_EXEC"


//--------------------- .note.nv.tkinfo           --------------------------
	.section	.note.nv.tkinfo,"",@"SHT_NOTE"
	.sectionflags	@"SHF_NOTE_NV_TKINFO"
	.tkinfo
        /*0018*/ 	.word	0x00000002
        /*0030*/ 	.string	""
        /*0030*/ 	.string	"ptxas"
        /*0030*/ 	.string	"Cuda compilation tools, release 13.0, V13.0.88"
        /*0030*/ 	.string	"Build cuda_13.0.r13.0/compiler.36424714_0"
        /*0030*/ 	.string	"-arch sm_100 -m 64 "



//--------------------- .note.nv.cuinfo           --------------------------
	.section	.note.nv.cuinfo,"",@"SHT_NOTE"
	.sectionflags	@"SHF_NOTE_NV_CUINFO"
        /*0018*/ 	.short	0x0002
        /*001a*/ 	.short	0x0064
        /*001c*/ 	.short	0x0082
	.zero		2


//--------------------- .nv.info                  --------------------------
	.section	.nv.info,"",@"SHT_CUDA_INFO"
	.align	4


	//----- nvinfo : EIATTR_REGCOUNT
	.align		4
        /*0000*/ 	.byte	0x04, 0x2f
        /*0002*/ 	.short	(.L_1 - .L_0)
	.align		4
.L_0:
        /*0004*/ 	.word	index@(_Z13nativeMatmul1I6__halfEvPT_PKS1_S4_iii)
        /*0008*/ 	.word	0x00000020


	//----- nvinfo : EIATTR_FRAME_SIZE
	.align		4
.L_1:
        /*000c*/ 	.byte	0x04, 0x11
        /*000e*/ 	.short	(.L_3 - .L_2)
	.align		4
.L_2:
        /*0010*/ 	.word	index@(_Z13nativeMatmul1I6__halfEvPT_PKS1_S4_iii)
        /*0014*/ 	.word	0x00000000


	//----- nvinfo : EIATTR_REGCOUNT
	.align		4
.L_3:
        /*0018*/ 	.byte	0x04, 0x2f
        /*001a*/ 	.short	(.L_5 - .L_4)
	.align		4
.L_4:
        /*001c*/ 	.word	index@(_Z13nativeMatmul2I6__halfEvPT_PKS1_S4_iii)
        /*0020*/ 	.word	0x00000020


	//----- nvinfo : EIATTR_FRAME_SIZE
	.align		4
.L_5:
        /*0024*/ 	.byte	0x04, 0x11
        /*0026*/ 	.short	(.L_7 - .L_6)
	.align		4
.L_6:
        /*0028*/ 	.word	index@(_Z13nativeMatmul2I6__halfEvPT_PKS1_S4_iii)
        /*002c*/ 	.word	0x00000000


	//----- nvinfo : EIATTR_REGCOUNT
	.align		4
.L_7:
        /*0030*/ 	.byte	0x04, 0x2f
        /*0032*/ 	.short	(.L_9 - .L_8)
	.align		4
.L_8:
        /*0034*/ 	.word	index@(_Z13nativeMatmul3I6__halfEvPT_PKS1_S4_iii)
        /*0038*/ 	.word	0x00000020


	//----- nvinfo : EIATTR_FRAME_SIZE
	.align		4
.L_9:
        /*003c*/ 	.byte	0x04, 0x11
        /*003e*/ 	.short	(.L_11 - .L_10)
	.align		4
.L_10:
        /*0040*/ 	.word	index@(_Z13nativeMatmul3I6__halfEvPT_PKS1_S4_iii)
        /*0044*/ 	.word	0x00000000


	//----- nvinfo : EIATTR_REGCOUNT
	.align		4
.L_11:
        /*0048*/ 	.byte	0x04, 0x2f
        /*004a*/ 	.short	(.L_13 - .L_12)
	.align		4
.L_12:
        /*004c*/ 	.word	index@(_Z13nativeMatmul1IfEvPT_PKS0_S3_iii)
        /*0050*/ 	.word	0x00000020


	//----- nvinfo : EIATTR_FRAME_SIZE
	.align		4
.L_13:
        /*0054*/ 	.byte	0x04, 0x11
        /*0056*/ 	.short	(.L_15 - .L_14)
	.align		4
.L_14:
        /*0058*/ 	.word	index@(_Z13nativeMatmul1IfEvPT_PKS0_S3_iii)
        /*005c*/ 	.word	0x00000000


	//----- nvinfo : EIATTR_REGCOUNT
	.align		4
.L_15:
        /*0060*/ 	.byte	0x04, 0x2f
        /*0062*/ 	.short	(.L_17 - .L_16)
	.align		4
.L_16:
        /*0064*/ 	.word	index@(_Z13nativeMatmul2IfEvPT_PKS0_S3_iii)
        /*0068*/ 	.word	0x00000020


	//----- nvinfo : EIATTR_FRAME_SIZE
	.align		4
.L_17:
        /*006c*/ 	.byte	0x04, 0x11
        /*006e*/ 	.short	(.L_19 - .L_18)
	.align		4
.L_18:
        /*0070*/ 	.word	index@(_Z13nativeMatmul2IfEvPT_PKS0_S3_iii)
        /*0074*/ 	.word	0x00000000


	//----- nvinfo : EIATTR_REGCOUNT
	.align		4
.L_19:
        /*0078*/ 	.byte	0x04, 0x2f
        /*007a*/ 	.short	(.L_21 - .L_20)
	.align		4
.L_20:
        /*007c*/ 	.word	index@(_Z13nativeMatmul3IfEvPT_PKS0_S3_iii)
        /*0080*/ 	.word	0x00000020


	//----- nvinfo : EIATTR_FRAME_SIZE
	.align		4
.L_21:
        /*0084*/ 	.byte	0x04, 0x11
        /*0086*/ 	.short	(.L_23 - .L_22)
	.align		4
.L_22:
        /*0088*/ 	.word	index@(_Z13nativeMatmul3IfEvPT_PKS0_S3_iii)
        /*008c*/ 	.word	0x00000000


	//----- nvinfo : EIATTR_REGCOUNT
	.align		4
.L_23:
        /*0090*/ 	.byte	0x04, 0x2f
        /*0092*/ 	.short	(.L_25 - .L_24)
	.align		4
.L_24:
        /*0094*/ 	.word	index@(_Z13nativeMatmul1IdEvPT_PKS0_S3_iii)
        /*0098*/ 	.word	0x00000020


	//----- nvinfo : EIATTR_FRAME_SIZE
	.align		4
.L_25:
        /*009c*/ 	.byte	0x04, 0x11
        /*009e*/ 	.short	(.L_27 - .L_26)
	.align		4
.L_26:
        /*00a0*/ 	.word	index@(_Z13nativeMatmul1IdEvPT_PKS0_S3_iii)
        /*00a4*/ 	.word	0x00000000


	//----- nvinfo : EIATTR_REGCOUNT
	.align		4
.L_27:
        /*00a8*/ 	.byte	0x04, 0x2f
        /*00aa*/ 	.short	(.L_29 - .L_28)
	.align		4
.L_28:
        /*00ac*/ 	.word	index@(_Z13nativeMatmul2IdEvPT_PKS0_S3_iii)
        /*00b0*/ 	.word	0x0000001f


	//----- nvinfo : EIATTR_FRAME_SIZE
	.align		4
.L_29:
        /*00b4*/ 	.byte	0x04, 0x11
        /*00b6*/ 	.short	(.L_31 - .L_30)
	.align		4
.L_30:
        /*00b8*/ 	.word	index@(_Z13nativeMatmul2IdEvPT_PKS0_S3_iii)
        /*00bc*/ 	.word	0x00000000


	//----- nvinfo : EIATTR_REGCOUNT
	.align		4
.L_31:
        /*00c0*/ 	.byte	0x04, 0x2f
        /*00c2*/ 	.short	(.L_33 - .L_32)
	.align		4
.L_32:
        /*00c4*/ 	.word	index@(_Z13nativeMatmul3IdEvPT_PKS0_S3_iii)
        /*00c8*/ 	.word	0x00000020


	//----- nvinfo : EIATTR_FRAME_SIZE
	.align		4
.L_33:
        /*00cc*/ 	.byte	0x04, 0x11
        /*00ce*/ 	.short	(.L_35 - .L_34)
	.align		4
.L_34:
        /*00d0*/ 	.word	index@(_Z13nativeMatmul3IdEvPT_PKS0_S3_iii)
        /*00d4*/ 	.word	0x00000000


	//----- nvinfo : EIATTR_MIN_STACK_SIZE
	.align		4
.L_35:
        /*00d8*/ 	.byte	0x04, 0x12
        /*00da*/ 	.short	(.L_37 - .L_36)
	.align		4
.L_36:
        /*00dc*/ 	.word	index@(_Z13nativeMatmul3IdEvPT_PKS0_S3_iii)
        /*00e0*/ 	.word	0x00000000


	//----- nvinfo : EIATTR_MIN_STACK_SIZE
	.align		4
.L_37:
        /*00e4*/ 	.byte	0x04, 0x12
        /*00e6*/ 	.short	(.L_39 - .L_38)
	.align		4
.L_38:
        /*00e8*/ 	.word	index@(_Z13nativeMatmul2IdEvPT_PKS0_S3_iii)
        /*00ec*/ 	.word	0x00000000


	//----- nvinfo : EIATTR_MIN_STACK_SIZE
	.align		4
.L_39:
        /*00f0*/ 	.byte	0x04, 0x12
        /*00f2*/ 	.short	(.L_41 - .L_40)
	.align		4
.L_40:
        /*00f4*/ 	.word	index@(_Z13nativeMatmul1IdEvPT_PKS0_S3_iii)
        /*00f8*/ 	.word	0x00000000


	//----- nvinfo : EIATTR_MIN_STACK_SIZE
	.align		4
.L_41:
        /*00fc*/ 	.byte	0x04, 0x12
        /*00fe*/ 	.short	(.L_43 - .L_42)
	.align		4
.L_42:
        /*0100*/ 	.word	index@(_Z13nativeMatmul3IfEvPT_PKS0_S3_iii)
        /*0104*/ 	.word	0x00000000


	//----- nvinfo : EIATTR_MIN_STACK_SIZE
	.align		4
.L_43:
        /*0108*/ 	.byte	0x04, 0x12
        /*010a*/ 	.short	(.L_45 - .L_44)
	.align		4
.L_44:
        /*010c*/ 	.word	index@(_Z13nativeMatmul2IfEvPT_PKS0_S3_iii)
        /*0110*/ 	.word	0x00000000


	//----- nvinfo : EIATTR_MIN_STACK_SIZE
	.align		4
.L_45:
        /*0114*/ 	.byte	0x04, 0x12
        /*0116*/ 	.short	(.L_47 - .L_46)
	.align		4
.L_46:
        /*0118*/ 	.word	index@(_Z13nativeMatmul1IfEvPT_PKS0_S3_iii)
        /*011c*/ 	.word	0x00000000


	//----- nvinfo : EIATTR_MIN_STACK_SIZE
	.align		4
.L_47:
        /*0120*/ 	.byte	0x04, 0x12
        /*0122*/ 	.short	(.L_49 - .L_48)
	.align		4
.L_48:
        /*0124*/ 	.word	index@(_Z13nativeMatmul3I6__halfEvPT_PKS1_S4_iii)
        /*0128*/ 	.word	0x00000000


	//----- nvinfo : EIATTR_MIN_STACK_SIZE
	.align		4
.L_49:
        /*012c*/ 	.byte	0x04, 0x12
        /*012e*/ 	.short	(.L_51 - .L_50)
	.align		4
.L_50:
        /*0130*/ 	.word	index@(_Z13nativeMatmul2I6__halfEvPT_PKS1_S4_iii)
        /*0134*/ 	.word	0x00000000


	//----- nvinfo : EIATTR_MIN_STACK_SIZE
	.align		4
.L_51:
        /*0138*/ 	.byte	0x04, 0x12
        /*013a*/ 	.short	(.L_53 - .L_52)
	.align		4
.L_52:
        /*013c*/ 	.word	index@(_Z13nativeMatmul1I6__halfEvPT_PKS1_S4_iii)
        /*0140*/ 	.word	0x00000000
.L_53:


//--------------------- .nv.compat                --------------------------
	.section	.nv.compat,"",@"SHT_CUDA_COMPAT_INFO"
	.align	4
        /*0000*/ 	.byte	0x02, 0x09, 0x00, 0x00, 0x02, 0x02, 0x01, 0x00, 0x02, 0x05, 0x05, 0x00, 0x03, 0x07, 0x01, 0x01
        /*0010*/ 	.byte	0x02, 0x03, 0x00, 0x00, 0x02, 0x06, 0x01, 0x00, 0x04, 0x0b, 0x08, 0x00, 0x01, 0x00, 0x00, 0x00
        /*0020*/ 	.byte	0x00, 0x00, 0x00, 0x00


//--------------------- .nv.info._Z13nativeMatmul3IdEvPT_PKS0_S3_iii --------------------------
	.section	.nv.info._Z13nativeMatmul3IdEvPT_PKS0_S3_iii,"",@"SHT_CUDA_INFO"
	.sectionflags	@""
	.align	4


	//----- nvinfo : EIATTR_CUDA_API_VERSION
	.align		4
        /*0000*/ 	.byte	0x04, 0x37
        /*0002*/ 	.short	(.L_55 - .L_54)
.L_54:
        /*0004*/ 	.word	0x00000082


	//----- nvinfo : EIATTR_KPARAM_INFO
	.align		4
.L_55:
        /*0008*/ 	.byte	0x04, 0x17
        /*000a*/ 	.short	(.L_57 - .L_56)
.L_56:
        /*000c*/ 	.word	0x00000000
        /*0010*/ 	.short	0x0005
        /*0012*/ 	.short	0x0020
        /*0014*/ 	.byte	0x00, 0xf0, 0x11, 0x00


	//----- nvinfo : EIATTR_KPARAM_INFO
	.align		4
.L_57:
        /*0018*/ 	.byte	0x04, 0x17
        /*001a*/ 	.short	(.L_59 - .L_58)
.L_58:
        /*001c*/ 	.word	0x00000000
        /*0020*/ 	.short	0x0004
        /*0022*/ 	.short	0x001c
        /*0024*/ 	.byte	0x00, 0xf0, 0x11, 0x00


	//----- nvinfo : EIATTR_KPARAM_INFO
	.align		4
.L_59:
        /*0028*/ 	.byte	0x04, 0x17
        /*002a*/ 	.short	(.L_61 - .L_60)
.L_60:
        /*002c*/ 	.word	0x00000000
        /*0030*/ 	.short	0x0003
        /*0032*/ 	.short	0x0018
        /*0034*/ 	.byte	0x00, 0xf0, 0x11, 0x00


	//----- nvinfo : EIATTR_KPARAM_INFO
	.align		4
.L_61:
        /*0038*/ 	.byte	0x04, 0x17
        /*003a*/ 	.short	(.L_63 - .L_62)
.L_62:
        /*003c*/ 	.word	0x00000000
        /*0040*/ 	.short	0x0002
        /*0042*/ 	.short	0x0010
        /*0044*/ 	.byte	0x00, 0xf5, 0x21, 0x00


	//----- nvinfo : EIATTR_KPARAM_INFO
	.align		4
.L_63:
        /*0048*/ 	.byte	0x04, 0x17
        /*004a*/ 	.short	(.L_65 - .L_64)
.L_64:
        /*004c*/ 	.word	0x00000000
        /*0050*/ 	.short	0x0001
        /*0052*/ 	.short	0x0008
        /*0054*/ 	.byte	0x00, 0xf5, 0x21, 0x00


	//----- nvinfo : EIATTR_KPARAM_INFO
	.align		4
.L_65:
        /*0058*/ 	.byte	0x04, 0x17
        /*005a*/ 	.short	(.L_67 - .L_66)
.L_66:
        /*005c*/ 	.word	0x00000000
        /*0060*/ 	.short	0x0000
        /*0062*/ 	.short	0x0000
        /*0064*/ 	.byte	0x00, 0xf5, 0x21, 0x00


	//----- nvinfo : EIATTR_SPARSE_MMA_MASK
	.align		4
.L_67:
        /*0068*/ 	.byte	0x03, 0x50
        /*006a*/ 	.short	0x0000


	//----- nvinfo : EIATTR_MAXREG_COUNT
	.align		4
        /*006c*/ 	.byte	0x03, 0x1b
        /*006e*/ 	.short	0x00ff


	//----- nvinfo : EIATTR_NUM_BARRIERS
	.align		4
        /*0070*/ 	.byte	0x02, 0x4c
        /*0072*/ 	.byte	0x01
	.zero		1


	//----- nvinfo : EIATTR_MERCURY_ISA_VERSION
	.align		4
        /*0074*/ 	.byte	0x03, 0x5f
        /*0076*/ 	.short	0x0101


	//----- nvinfo : EIATTR_VRC_CTA_INIT_COUNT
	.align		4
        /*0078*/ 	.byte	0x02, 0x4a
	.zero		1
	.zero		1


	//----- nvinfo : EIATTR_EXIT_INSTR_OFFSETS
	.align		4
        /*007c*/ 	.byte	0x04, 0x1c
        /*007e*/ 	.short	(.L_69 - .L_68)


	//   ....[0]....
.L_68:
        /*0080*/ 	.word	0x00000b80


	//   ....[1]....
        /*0084*/ 	.word	0x00000bd0


	//----- nvinfo : EIATTR_CBANK_PARAM_SIZE
	.align		4
.L_69:
        /*0088*/ 	.byte	0x03, 0x19
        /*008a*/ 	.short	0x0024


	//----- nvinfo : EIATTR_PARAM_CBANK
	.align		4
        /*008c*/ 	.byte	0x04, 0x0a
        /*008e*/ 	.short	(.L_71 - .L_70)
	.align		4
.L_70:
        /*0090*/ 	.word	index@(.nv.constant0._Z13nativeMatmul3IdEvPT_PKS0_S3_iii)
        /*0094*/ 	.short	0x0380
        /*0096*/ 	.short	0x0024


	//----- nvinfo : EIATTR_SW_WAR
	.align		4
.L_71:
        /*0098*/ 	.byte	0x04, 0x36
        /*009a*/ 	.short	(.L_73 - .L_72)
.L_72:
        /*009c*/ 	.word	0x00000008
.L_73:


//--------------------- .nv.info._Z13nativeMatmul2IdEvPT_PKS0_S3_iii --------------------------
	.section	.nv.info._Z13nativeMatmul2IdEvPT_PKS0_S3_iii,"",@"SHT_CUDA_INFO"
	.sectionflags	@""
	.align	4


	//----- nvinfo : EIATTR_CUDA_API_VERSION
	.align		4
        /*0000*/ 	.byte	0x04, 0x37
        /*0002*/ 	.short	(.L_75 - .L_74)
.L_74:
        /*0004*/ 	.word	0x00000082


	//----- nvinfo : EIATTR_KPARAM_INFO
	.align		4
.L_75:
        /*0008*/ 	.byte	0x04, 0x17
        /*000a*/ 	.short	(.L_77 - .L_76)
.L_76:
        /*000c*/ 	.word	0x00000000
        /*0010*/ 	.short	0x0005
        /*0012*/ 	.short	0x0020
        /*0014*/ 	.byte	0x00, 0xf0, 0x11, 0x00


	//----- nvinfo : EIATTR_KPARAM_INFO
	.align		4
.L_77:
        /*0018*/ 	.byte	0x04, 0x17
        /*001a*/ 	.short	(.L_79 - .L_78)
.L_78:
        /*001c*/ 	.word	0x00000000
        /*0020*/ 	.short	0x0004
        /*0022*/ 	.short	0x001c
        /*0024*/ 	.byte	0x00, 0xf0, 0x11, 0x00


	//----- nvinfo : EIATTR_KPARAM_INFO
	.align		4
.L_79:
        /*0028*/ 	.byte	0x04, 0x17
        /*002a*/ 	.short	(.L_81 - .L_80)
.L_80:
        /*002c*/ 	.word	0x00000000
        /*0030*/ 	.short	0x0003
        /*0032*/ 	.short	0x0018
        /*0034*/ 	.byte	0x00, 0xf0, 0x11, 0x00


	//----- nvinfo : EIATTR_KPARAM_INFO
	.align		4
.L_81:
        /*0038*/ 	.byte	0x04, 0x17
        /*003a*/ 	.short	(.L_83 - .L_82)
.L_82:
        /*003c*/ 	.word	0x00000000
        /*0040*/ 	.short	0x0002
        /*0042*/ 	.short	0x0010
        /*0044*/ 	.byte	0x00, 0xf5, 0x21, 0x00


	//----- nvinfo : EIATTR_KPARAM_INFO
	.align		4
.L_83:
        /*0048*/ 	.byte	0x04, 0x17
        /*004a*/ 	.short	(.L_85 - .L_84)
.L_84:
        /*004c*/ 	.word	0x00000000
        /*0050*/ 	.short	0x0001
        /*0052*/ 	.short	0x0008
        /*0054*/ 	.byte	0x00, 0xf5, 0x21, 0x00


	//----- nvinfo : EIATTR_KPARAM_INFO
	.align		4
.L_85:
        /*0058*/ 	.byte	0x04, 0x17
        /*005a*/ 	.short	(.L_87 - .L_86)
.L_86:
        /*005c*/ 	.word	0x00000000
        /*0060*/ 	.short	0x0000
        /*0062*/ 	.short	0x0000
        /*0064*/ 	.byte	0x00, 0xf5, 0x21, 0x00


	//----- nvinfo : EIATTR_SPARSE_MMA_MASK
	.align		4
.L_87:
        /*0068*/ 	.byte	0x03, 0x50
        /*006a*/ 	.short	0x0000


	//----- nvinfo : EIATTR_MAXREG_COUNT
	.align		4
        /*006c*/ 	.byte	0x03, 0x1b
        /*006e*/ 	.short	0x00ff


	//----- nvinfo : EIATTR_NUM_BARRIERS
	.align		4
        /*0070*/ 	.byte	0x02, 0x4c
        /*0072*/ 	.byte	0x01
	.zero		1


	//----- nvinfo : EIATTR_MERCURY_ISA_VERSION
	.align		4
        /*0074*/ 	.byte	0x03, 0x5f
        /*0076*/ 	.short	0x0101


	//----- nvinfo : EIATTR_VRC_CTA_INIT_COUNT
	.align		4
        /*0078*/ 	.byte	0x02, 0x4a
	.zero		1
	.zero		1


	//----- nvinfo : EIATTR_EXIT_INSTR_OFFSETS
	.align		4
        /*007c*/ 	.byte	0x04, 0x1c
        /*007e*/ 	.short	(.L_89 - .L_88)


	//   ....[0]....
.L_88:
        /*0080*/ 	.word	0x00000320


	//   ....[1]....
        /*0084*/ 	.word	0x00000cb0


	//----- nvinfo : EIATTR_CRS_STACK_SIZE
	.align		4
.L_89:
        /*0088*/ 	.byte	0x04, 0x1e
        /*008a*/ 	.short	(.L_91 - .L_90)
.L_90:
        /*008c*/ 	.word	0x00000000


	//----- nvinfo : EIATTR_CBANK_PARAM_SIZE
	.align		4
.L_91:
        /*0090*/ 	.byte	0x03, 0x19
        /*0092*/ 	.short	0x0024


	//----- nvinfo : EIATTR_PARAM_CBANK
	.align		4
        /*0094*/ 	.byte	0x04, 0x0a
        /*0096*/ 	.short	(.L_93 - .L_92)
	.align		4
.L_92:
        /*0098*/ 	.word	index@(.nv.constant0._Z13nativeMatmul2IdEvPT_PKS0_S3_iii)
        /*009c*/ 	.short	0x0380
        /*009e*/ 	.short	0x0024


	//----- nvinfo : EIATTR_SW_WAR
	.align		4
.L_93:
        /*00a0*/ 	.byte	0x04, 0x36
        /*00a2*/ 	.short	(.L_95 - .L_94)
.L_94:
        /*00a4*/ 	.word	0x00000008
.L_95:


//--------------------- .nv.info._Z13nativeMatmul1IdEvPT_PKS0_S3_iii --------------------------
	.section	.nv.info._Z13nativeMatmul1IdEvPT_PKS0_S3_iii,"",@"SHT_CUDA_INFO"
	.sectionflags	@""
	.align	4


	//----- nvinfo : EIATTR_CUDA_API_VERSION
	.align		4
        /*0000*/ 	.byte	0x04, 0x37
        /*0002*/ 	.short	(.L_97 - .L_96)
.L_96:
        /*0004*/ 	.word	0x00000082


	//----- nvinfo : EIATTR_KPARAM_INFO
	.align		4
.L_97:
        /*0008*/ 	.byte	0x04, 0x17
        /*000a*/ 	.short	(.L_99 - .L_98)
.L_98:
        /*000c*/ 	.word	0x00000000
        /*0010*/ 	.short	0x0005
        /*0012*/ 	.short	0x0020
        /*0014*/ 	.byte	0x00, 0xf0, 0x11, 0x00


	//----- nvinfo : EIATTR_KPARAM_INFO
	.align		4
.L_99:
        /*0018*/ 	.byte	0x04, 0x17
        /*001a*/ 	.short	(.L_101 - .L_100)
.L_100:
        /*001c*/ 	.word	0x00000000
        /*0020*/ 	.short	0x0004
        /*0022*/ 	.short	0x001c
        /*0024*/ 	.byte	0x00, 0xf0, 0x11, 0x00


	//----- nvinfo : EIATTR_KPARAM_INFO
	.align		4
.L_101:
        /*0028*/ 	.byte	0x04, 0x17
        /*002a*/ 	.short	(.L_103 - .L_102)
.L_102:
        /*002c*/ 	.word	0x00000000
        /*0030*/ 	.short	0x0003
        /*0032*/ 	.short	0x0018
        /*0034*/ 	.byte	0x00, 0xf0, 0x11, 0x00


	//----- nvinfo : EIATTR_KPARAM_INFO
	.align		4
.L_103:
        /*0038*/ 	.byte	0x04, 0x17
        /*003a*/ 	.short	(.L_105 - .L_104)
.L_104:
        /*003c*/ 	.word	0x00000000
        /*0040*/ 	.short	0x0002
        /*0042*/ 	.short	0x0010
        /*0044*/ 	.byte	0x00, 0xf5, 0x21, 0x00


	//----- nvinfo : EIATTR_KPARAM_INFO
	.align		4
.L_105:
        /*0048*/ 	.byte	0x04, 0x17
        /*004a*/ 	.short	(.L_107 - .L_106)
.L_106:
        /*004c*/ 	.word	0x00000000
        /*0050*/ 	.short	0x0001
        /*0052*/ 	.short	0x0008
        /*0054*/ 	.byte	0x00, 0xf5, 0x21, 0x00


	//----- nvinfo : EIATTR_KPARAM_INFO
	.align		4
.L_107:
        /*0058*/ 	.byte	0x04, 0x17
        /*005a*/ 	.short	(.L_109 - .L_108)
.L_108:
        /*005c*/ 	.word	0x00000000
        /*0060*/ 	.short	0x0000
        /*0062*/ 	.short	0x0000
        /*0064*/ 	.byte	0x00, 0xf5, 0x21, 0x00


	//----- nvinfo : EIATTR_SPARSE_MMA_MASK
	.align		4
.L_109:
        /*0068*/ 	.byte	0x03, 0x50
        /*006a*/ 	.short	0x0000


	//----- nvinfo : EIATTR_MAXREG_COUNT
	.align		4
        /*006c*/ 	.byte	0x03, 0x1b
        /*006e*/ 	.short	0x00ff


	//----- nvinfo : EIATTR_MERCURY_ISA_VERSION
	.align		4
        /*0070*/ 	.byte	0x03, 0x5f
        /*0072*/ 	.short	0x0101


	//----- nvinfo : EIATTR_VRC_CTA_INIT_COUNT
	.align		4
        /*0074*/ 	.byte	0x02, 0x4a
	.zero		1
	.zero		1


	//----- nvinfo : EIATTR_EXIT_INSTR_OFFSETS
	.align		4
        /*0078*/ 	.byte	0x04, 0x1c
        /*007a*/ 	.short	(.L_111 - .L_110)


	//   ....[0]....
.L_110:
        /*007c*/ 	.word	0x000000c0


	//   ....[1]....
        /*0080*/ 	.word	0x000008e0


	//----- nvinfo : EIATTR_CBANK_PARAM_SIZE
	.align		4
.L_111:
        /*0084*/ 	.byte	0x03, 0x19
        /*0086*/ 	.short	0x0024


	//----- nvinfo : EIATTR_PARAM_CBANK
	.align		4
        /*0088*/ 	.byte	0x04, 0x0a
        /*008a*/ 	.short	(.L_113 - .L_112)
	.align		4
.L_112:
        /*008c*/ 	.word	index@(.nv.constant0._Z13nativeMatmul1IdEvPT_PKS0_S3_iii)
        /*0090*/ 	.short	0x0380
        /*0092*/ 	.short	0x0024


	//----- nvinfo : EIATTR_SW_WAR
	.align		4
.L_113:
        /*0094*/ 	.byte	0x04, 0x36
        /*0096*/ 	.short	(.L_115 - .L_114)
.L_114:
        /*0098*/ 	.word	0x00000008
.L_115:


//--------------------- .nv.info._Z13nativeMatmul3IfEvPT_PKS0_S3_iii --------------------------
	.section	.nv.info._Z13nativeMatmul3IfEvPT_PKS0_S3_iii,"",@"SHT_CUDA_INFO"
	.sectionflags	@""
	.align	4


	//----- nvinfo : EIATTR_CUDA_API_VERSION
	.align		4
        /*0000*/ 	.byte	0x04, 0x37
        /*0002*/ 	.short	(.L_117 - .L_116)
.L_116:
        /*0004*/ 	.word	0x00000082


	//----- nvinfo : EIATTR_KPARAM_INFO
	.align		4
.L_117:
        /*0008*/ 	.byte	0x04, 0x17
        /*000a*/ 	.short	(.L_119 - .L_118)
.L_118:
        /*000c*/ 	.word	0x00000000
        /*0010*/ 	.short	0x0005
        /*0012*/ 	.short	0x0020
        /*0014*/ 	.byte	0x00, 0xf0, 0x11, 0x00


	//----- nvinfo : EIATTR_KPARAM_INFO
	.align		4
.L_119:
        /*0018*/ 	.byte	0x04, 0x17
        /*001a*/ 	.short	(.L_121 - .L_120)
.L_120:
        /*001c*/ 	.word	0x00000000
        /*0020*/ 	.short	0x0004
        /*0022*/ 	.short	0x001c
        /*0024*/ 	.byte	0x00, 0xf0, 0x11, 0x00


	//----- nvinfo : EIATTR_KPARAM_INFO
	.align		4
.L_121:
        /*0028*/ 	.byte	0x04, 0x17
        /*002a*/ 	.short	(.L_123 - .L_122)
.L_122:
        /*002c*/ 	.word	0x00000000
        /*0030*/ 	.short	0x0003
        /*0032*/ 	.short	0x0018
        /*0034*/ 	.byte	0x00, 0xf0, 0x11, 0x00


	//----- nvinfo : EIATTR_KPARAM_INFO
	.align		4
.L_123:
        /*0038*/ 	.byte	0x04, 0x17
        /*003a*/ 	.short	(.L_125 - .L_124)
.L_124:
        /*003c*/ 	.word	0x00000000
        /*0040*/ 	.short	0x0002
        /*0042*/ 	.short	0x0010
        /*0044*/ 	.byte	0x00, 0xf5, 0x21, 0x00


	//----- nvinfo : EIATTR_KPARAM_INFO
	.align		4
.L_125:
        /*0048*/ 	.byte	0x04, 0x17
        /*004a*/ 	.short	(.L_127 - .L_126)
.L_126:
        /*004c*/ 	.word	0x00000000
        /*0050*/ 	.short	0x0001
        /*0052*/ 	.short	0x0008
        /*0054*/ 	.byte	0x00, 0xf5, 0x21, 0x00


	//----- nvinfo : EIATTR_KPARAM_INFO
	.align		4
.L_127:
        /*0058*/ 	.byte	0x04, 0x17
        /*005a*/ 	.short	(.L_129 - .L_128)
.L_128:
        /*005c*/ 	.word	0x00000000
        /*0060*/ 	.short	0x0000
        /*0062*/ 	.short	0x0000
        /*0064*/ 	.byte	0x00, 0xf5, 0x21, 0x00


	//----- nvinfo : EIATTR_SPARSE_MMA_MASK
	.align		4
.L_129:
        /*0068*/ 	.byte	0x03, 0x50
        /*006a*/ 	.short	0x0000


	//----- nvinfo : EIATTR_MAXREG_COUNT
	.align		4
        /*006c*/ 	.byte	0x03, 0x1b
        /*006e*/ 	.short	0x00ff


	//----- nvinfo : EIATTR_NUM_BARRIERS
	.align		4
        /*0070*/ 	.byte	0x02, 0x4c
        /*0072*/ 	.byte	0x01
	.zero		1


	//----- nvinfo : EIATTR_MERCURY_ISA_VERSION
	.align		4
        /*0074*/ 	.byte	0x03, 0x5f
        /*0076*/ 	.short	0x0101


	//----- nvinfo : EIATTR_VRC_CTA_INIT_COUNT
	.align		4
        /*0078*/ 	.byte	0x02, 0x4a
	.zero		1
	.zero		1


	//----- nvinfo : EIATTR_EXIT_INSTR_OFFSETS
	.align		4
        /*007c*/ 	.byte	0x04, 0x1c
        /*007e*/ 	.short	(.L_131 - .L_130)


	//   ....[0]....
.L_130:
        /*0080*/ 	.word	0x00000ad0


	//   ....[1]....
        /*0084*/ 	.word	0x00000b20


	//----- nvinfo : EIATTR_CBANK_PARAM_SIZE
	.align		4
.L_131:
        /*0088*/ 	.byte	0x03, 0x19
        /*008a*/ 	.short	0x0024


	//----- nvinfo : EIATTR_PARAM_CBANK
	.align		4
        /*008c*/ 	.byte	0x04, 0x0a
        /*008e*/ 	.short	(.L_133 - .L_132)
	.align		4
.L_132:
        /*0090*/ 	.word	index@(.nv.constant0._Z13nativeMatmul3IfEvPT_PKS0_S3_iii)
        /*0094*/ 	.short	0x0380
        /*0096*/ 	.short	0x0024


	//----- nvinfo : EIATTR_SW_WAR
	.align		4
.L_133:
        /*0098*/ 	.byte	0x04, 0x36
        /*009a*/ 	.short	(.L_135 - .L_134)
.L_134:
        /*009c*/ 	.word	0x00000008
.L_135:


//--------------------- .nv.info._Z13nativeMatmul2IfEvPT_PKS0_S3_iii --------------------------
	.section	.nv.info._Z13nativeMatmul2IfEvPT_PKS0_S3_iii,"",@"SHT_CUDA_INFO"
	.sectionflags	@""
	.align	4


	//----- nvinfo : EIATTR_CUDA_API_VERSION
	.align		4
        /*0000*/ 	.byte	0x04, 0x37
        /*0002*/ 	.short	(.L_137 - .L_136)
.L_136:
        /*0004*/ 	.word	0x00000082


	//----- nvinfo : EIATTR_KPARAM_INFO
	.align		4
.L_137:
        /*0008*/ 	.byte	0x04, 0x17
        /*000a*/ 	.short	(.L_139 - .L_138)
.L_138:
        /*000c*/ 	.word	0x00000000
        /*0010*/ 	.short	0x0005
        /*0012*/ 	.short	0x0020
        /*0014*/ 	.byte	0x00, 0xf0, 0x11, 0x00


	//----- nvinfo : EIATTR_KPARAM_INFO
	.align		4
.L_139:
        /*0018*/ 	.byte	0x04, 0x17
        /*001a*/ 	.short	(.L_141 - .L_140)
.L_140:
        /*001c*/ 	.word	0x00000000
        /*0020*/ 	.short	0x0004
        /*0022*/ 	.short	0x001c
        /*0024*/ 	.byte	0x00, 0xf0, 0x11, 0x00


	//----- nvinfo : EIATTR_KPARAM_INFO
	.align		4
.L_141:
        /*0028*/ 	.byte	0x04, 0x17
        /*002a*/ 	.short	(.L_143 - .L_142)
.L_142:
        /*002c*/ 	.word	0x00000000
        /*0030*/ 	.short	0x0003
        /*0032*/ 	.short	0x0018
        /*0034*/ 	.byte	0x00, 0xf0, 0x11, 0x00


	//----- nvinfo : EIATTR_KPARAM_INFO
	.align		4
.L_143:
        /*0038*/ 	.byte	0x04, 0x17
        /*003a*/ 	.short	(.L_145 - .L_144)
.L_144:
        /*003c*/ 	.word	0x00000000
        /*0040*/ 	.short	0x0002
        /*0042*/ 	.short	0x0010
        /*0044*/ 	.byte	0x00, 0xf5, 0x21, 0x00


	//----- nvinfo : EIATTR_KPARAM_INFO
	.align		4
.L_145:
        /*0048*/ 	.byte	0x04, 0x17
        /*004a*/ 	.short	(.L_147 - .L_146)
.L_146:
        /*004c*/ 	.word	0x00000000
        /*0050*/ 	.short	0x0001
        /*0052*/ 	.short	0x0008
        /*0054*/ 	.byte	0x00, 0xf5, 0x21, 0x00


	//----- nvinfo : EIATTR_KPARAM_INFO
	.align		4
.L_147:
        /*0058*/ 	.byte	0x04, 0x17
        /*005a*/ 	.short	(.L_149 - .L_148)
.L_148:
        /*005c*/ 	.word	0x00000000
        /*0060*/ 	.short	0x0000
        /*0062*/ 	.short	0x0000
        /*0064*/ 	.byte	0x00, 0xf5, 0x21, 0x00


	//----- nvinfo : EIATTR_SPARSE_MMA_MASK
	.align		4
.L_149:
        /*0068*/ 	.byte	0x03, 0x50
        /*006a*/ 	.short	0x0000


	//----- nvinfo : EIATTR_MAXREG_COUNT
	.align		4
        /*006c*/ 	.byte	0x03, 0x1b
        /*006e*/ 	.short	0x00ff


	//----- nvinfo : EIATTR_NUM_BARRIERS
	.align		4
        /*0070*/ 	.byte	0x02, 0x4c
        /*0072*/ 	.byte	0x01
	.zero		1


	//----- nvinfo : EIATTR_MERCURY_ISA_VERSION
	.align		4
        /*0074*/ 	.byte	0x03, 0x5f
        /*0076*/ 	.short	0x0101


	//----- nvinfo : EIATTR_VRC_CTA_INIT_COUNT
	.align		4
        /*0078*/ 	.byte	0x02, 0x4a
	.zero		1
	.zero		1


	//----- nvinfo : EIATTR_EXIT_INSTR_OFFSETS
	.align		4
        /*007c*/ 	.byte	0x04, 0x1c
        /*007e*/ 	.short	(.L_151 - .L_150)


	//   ....[0]....
.L_150:
        /*0080*/ 	.word	0x00000320


	//   ....[1]....
        /*0084*/ 	.word	0x00000cb0


	//----- nvinfo : EIATTR_CRS_STACK_SIZE
	.align		4
.L_151:
        /*0088*/ 	.byte	0x04, 0x1e
        /*008a*/ 	.short	(.L_153 - .L_152)
.L_152:
        /*008c*/ 	.word	0x00000000


	//----- nvinfo : EIATTR_CBANK_PARAM_SIZE
	.align		4
.L_153:
        /*0090*/ 	.byte	0x03, 0x19
        /*0092*/ 	.short	0x0024


	//----- nvinfo : EIATTR_PARAM_CBANK
	.align		4
        /*0094*/ 	.byte	0x04, 0x0a
        /*0096*/ 	.short	(.L_155 - .L_154)
	.align		4
.L_154:
        /*0098*/ 	.word	index@(.nv.constant0._Z13nativeMatmul2IfEvPT_PKS0_S3_iii)
        /*009c*/ 	.short	0x0380
        /*009e*/ 	.short	0x0024


	//----- nvinfo : EIATTR_SW_WAR
	.align		4
.L_155:
        /*00a0*/ 	.byte	0x04, 0x36
        /*00a2*/ 	.short	(.L_157 - .L_156)
.L_156:
        /*00a4*/ 	.word	0x00000008
.L_157:


//--------------------- .nv.info._Z13nativeMatmul1IfEvPT_PKS0_S3_iii --------------------------
	.section	.nv.info._Z13nativeMatmul1IfEvPT_PKS0_S3_iii,"",@"SHT_CUDA_INFO"
	.sectionflags	@""
	.align	4


	//----- nvinfo : EIATTR_CUDA_API_VERSION
	.align		4
        /*0000*/ 	.byte	0x04, 0x37
        /*0002*/ 	.short	(.L_159 - .L_158)
.L_158:
        /*0004*/ 	.word	0x00000082


	//----- nvinfo : EIATTR_KPARAM_INFO
	.align		4
.L_159:
        /*0008*/ 	.byte	0x04, 0x17
        /*000a*/ 	.short	(.L_161 - .L_160)
.L_160:
        /*000c*/ 	.word	0x00000000
        /*0010*/ 	.short	0x0005
        /*0012*/ 	.short	0x0020
        /*0014*/ 	.byte	0x00, 0xf0, 0x11, 0x00


	//----- nvinfo : EIATTR_KPARAM_INFO
	.align		4
.L_161:
        /*0018*/ 	.byte	0x04, 0x17
        /*001a*/ 	.short	(.L_163 - .L_162)
.L_162:
        /*001c*/ 	.word	0x00000000
        /*0020*/ 	.short	0x0004
        /*0022*/ 	.short	0x001c
        /*0024*/ 	.byte	0x00, 0xf0, 0x11, 0x00


	//----- nvinfo : EIATTR_KPARAM_INFO
	.align		4
.L_163:
        /*0028*/ 	.byte	0x04, 0x17
        /*002a*/ 	.short	(.L_165 - .L_164)
.L_164:
        /*002c*/ 	.word	0x00000000
        /*0030*/ 	.short	0x0003
        /*0032*/ 	.short	0x0018
        /*0034*/ 	.byte	0x00, 0xf0, 0x11, 0x00


	//----- nvinfo : EIATTR_KPARAM_INFO
	.align		4
.L_165:
        /*0038*/ 	.byte	0x04, 0x17
        /*003a*/ 	.short	(.L_167 - .L_166)
.L_166:
        /*003c*/ 	.word	0x00000000
        /*0040*/ 	.short	0x0002
        /*0042*/ 	.short	0x0010
        /*0044*/ 	.byte	0x00, 0xf5, 0x21, 0x00


	//----- nvinfo : EIATTR_KPARAM_INFO
	.align		4
.L_167:
        /*0048*/ 	.byte	0x04, 0x17
        /*004a*/ 	.short	(.L_169 - .L_168)
.L_168:
        /*004c*/ 	.word	0x00000000
        /*0050*/ 	.short	0x0001
        /*0052*/ 	.short	0x0008
        /*0054*/ 	.byte	0x00, 0xf5, 0x21, 0x00


	//----- nvinfo : EIATTR_KPARAM_INFO
	.align		4
.L_169:
        /*0058*/ 	.byte	0x04, 0x17
        /*005a*/ 	.short	(.L_171 - .L_170)
.L_170:
        /*005c*/ 	.word	0x00000000
        /*0060*/ 	.short	0x0000
        /*0062*/ 	.short	0x0000
        /*0064*/ 	.byte	0x00, 0xf5, 0x21, 0x00


	//----- nvinfo : EIATTR_SPARSE_MMA_MASK
	.align		4
.L_171:
        /*0068*/ 	.byte	0x03, 0x50
        /*006a*/ 	.short	0x0000


	//----- nvinfo : EIATTR_MAXREG_COUNT
	.align		4
        /*006c*/ 	.byte	0x03, 0x1b
        /*006e*/ 	.short	0x00ff


	//----- nvinfo : EIATTR_MERCURY_ISA_VERSION
	.align		4
        /*0070*/ 	.byte	0x03, 0x5f
        /*0072*/ 	.short	0x0101


	//----- nvinfo : EIATTR_VRC_CTA_INIT_COUNT
	.align		4
        /*0074*/ 	.byte	0x02, 0x4a
	.zero		1
	.zero		1


	//----- nvinfo : EIATTR_EXIT_INSTR_OFFSETS
	.align		4
        /*0078*/ 	.byte	0x04, 0x1c
        /*007a*/ 	.short	(.L_173 - .L_172)


	//   ....[0]....
.L_172:
        /*007c*/ 	.word	0x000000c0


	//   ....[1]....
        /*0080*/ 	.word	0x000008e0


	//----- nvinfo : EIATTR_CBANK_PARAM_SIZE
	.align		4
.L_173:
        /*0084*/ 	.byte	0x03, 0x19
        /*0086*/ 	.short	0x0024


	//----- nvinfo : EIATTR_PARAM_CBANK
	.align		4
        /*0088*/ 	.byte	0x04, 0x0a
        /*008a*/ 	.short	(.L_175 - .L_174)
	.align		4
.L_174:
        /*008c*/ 	.word	index@(.nv.constant0._Z13nativeMatmul1IfEvPT_PKS0_S3_iii)
        /*0090*/ 	.short	0x0380
        /*0092*/ 	.short	0x0024


	//----- nvinfo : EIATTR_SW_WAR
	.align		4
.L_175:
        /*0094*/ 	.byte	0x04, 0x36
        /*0096*/ 	.short	(.L_177 - .L_176)
.L_176:
        /*0098*/ 	.word	0x00000008
.L_177:


//--------------------- .nv.info._Z13nativeMatmul3I6__halfEvPT_PKS1_S4_iii --------------------------
	.section	.nv.info._Z13nativeMatmul3I6__halfEvPT_PKS1_S4_iii,"",@"SHT_CUDA_INFO"
	.sectionflags	@""
	.align	4


	//----- nvinfo : EIATTR_CUDA_API_VERSION
	.align		4
        /*0000*/ 	.byte	0x04, 0x37
        /*0002*/ 	.short	(.L_179 - .L_178)
.L_178:
        /*0004*/ 	.word	0x00000082


	//----- nvinfo : EIATTR_KPARAM_INFO
	.align		4
.L_179:
        /*0008*/ 	.byte	0x04, 0x17
        /*000a*/ 	.short	(.L_181 - .L_180)
.L_180:
        /*000c*/ 	.word	0x00000000
        /*0010*/ 	.short	0x0005
        /*0012*/ 	.short	0x0020
        /*0014*/ 	.byte	0x00, 0xf0, 0x11, 0x00


	//----- nvinfo : EIATTR_KPARAM_INFO
	.align		4
.L_181:
        /*0018*/ 	.byte	0x04, 0x17
        /*001a*/ 	.short	(.L_183 - .L_182)
.L_182:
        /*001c*/ 	.word	0x00000000
        /*0020*/ 	.short	0x0004
        /*0022*/ 	.short	0x001c
        /*0024*/ 	.byte	0x00, 0xf0, 0x11, 0x00


	//----- nvinfo : EIATTR_KPARAM_INFO
	.align		4
.L_183:
        /*0028*/ 	.byte	0x04, 0x17
        /*002a*/ 	.short	(.L_185 - .L_184)
.L_184:
        /*002c*/ 	.word	0x00000000
        /*0030*/ 	.short	0x0003
        /*0032*/ 	.short	0x0018
        /*0034*/ 	.byte	0x00, 0xf0, 0x11, 0x00


	//----- nvinfo : EIATTR_KPARAM_INFO
	.align		4
.L_185:
        /*0038*/ 	.byte	0x04, 0x17
        /*003a*/ 	.short	(.L_187 - .L_186)
.L_186:
        /*003c*/ 	.word	0x00000000
        /*0040*/ 	.short	0x0002
        /*0042*/ 	.short	0x0010
        /*0044*/ 	.byte	0x00, 0xf5, 0x21, 0x00


	//----- nvinfo : EIATTR_KPARAM_INFO
	.align		4
.L_187:
        /*0048*/ 	.byte	0x04, 0x17
        /*004a*/ 	.short	(.L_189 - .L_188)
.L_188:
        /*004c*/ 	.word	0x00000000
        /*0050*/ 	.short	0x0001
        /*0052*/ 	.short	0x0008
        /*0054*/ 	.byte	0x00, 0xf5, 0x21, 0x00


	//----- nvinfo : EIATTR_KPARAM_INFO
	.align		4
.L_189:
        /*0058*/ 	.byte	0x04, 0x17
        /*005a*/ 	.short	(.L_191 - .L_190)
.L_190:
        /*005c*/ 	.word	0x00000000
        /*0060*/ 	.short	0x0000
        /*0062*/ 	.short	0x0000
        /*0064*/ 	.byte	0x00, 0xf5, 0x21, 0x00


	//----- nvinfo : EIATTR_SPARSE_MMA_MASK
	.align		4
.L_191:
        /*0068*/ 	.byte	0x03, 0x50
        /*006a*/ 	.short	0x0000


	//----- nvinfo : EIATTR_MAXREG_COUNT
	.align		4
        /*006c*/ 	.byte	0x03, 0x1b
        /*006e*/ 	.short	0x00ff


	//----- nvinfo : EIATTR_NUM_BARRIERS
	.align		4
        /*0070*/ 	.byte	0x02, 0x4c
        /*0072*/ 	.byte	0x01
	.zero		1


	//----- nvinfo : EIATTR_MERCURY_ISA_VERSION
	.align		4
        /*0074*/ 	.byte	0x03, 0x5f
        /*0076*/ 	.short	0x0101


	//----- nvinfo : EIATTR_VRC_CTA_INIT_COUNT
	.align		4
        /*0078*/ 	.byte	0x02, 0x4a
	.zero		1
	.zero		1


	//----- nvinfo : EIATTR_EXIT_INSTR_OFFSETS
	.align		4
        /*007c*/ 	.byte	0x04, 0x1c
        /*007e*/ 	.short	(.L_193 - .L_192)


	//   ....[0]....
.L_192:
        /*0080*/ 	.word	0x00000ae0


	//   ....[1]....
        /*0084*/ 	.word	0x00000b30


	//----- nvinfo : EIATTR_CBANK_PARAM_SIZE
	.align		4
.L_193:
        /*0088*/ 	.byte	0x03, 0x19
        /*008a*/ 	.short	0x0024


	//----- nvinfo : EIATTR_PARAM_CBANK
	.align		4
        /*008c*/ 	.byte	0x04, 0x0a
        /*008e*/ 	.short	(.L_195 - .L_194)
	.align		4
.L_194:
        /*0090*/ 	.word	index@(.nv.constant0._Z13nativeMatmul3I6__halfEvPT_PKS1_S4_iii)
        /*0094*/ 	.short	0x0380
        /*0096*/ 	.short	0x0024


	//----- nvinfo : EIATTR_SW_WAR
	.align		4
.L_195:
        /*0098*/ 	.byte	0x04, 0x36
        /*009a*/ 	.short	(.L_197 - .L_196)
.L_196:
        /*009c*/ 	.word	0x00000008
.L_197:


//--------------------- .nv.info._Z13nativeMatmul2I6__halfEvPT_PKS1_S4_iii --------------------------
	.section	.nv.info._Z13nativeMatmul2I6__halfEvPT_PKS1_S4_iii,"",@"SHT_CUDA_INFO"
	.sectionflags	@""
	.align	4


	//----- nvinfo : EIATTR_CUDA_API_VERSION
	.align		4
        /*0000*/ 	.byte	0x04, 0x37
        /*0002*/ 	.short	(.L_199 - .L_198)
.L_198:
        /*0004*/ 	.word	0x00000082


	//----- nvinfo : EIATTR_KPARAM_INFO
	.align		4
.L_199:
        /*0008*/ 	.byte	0x04, 0x17
        /*000a*/ 	.short	(.L_201 - .L_200)
.L_200:
        /*000c*/ 	.word	0x00000000
        /*0010*/ 	.short	0x0005
        /*0012*/ 	.short	0x0020
        /*0014*/ 	.byte	0x00, 0xf0, 0x11, 0x00


	//----- nvinfo : EIATTR_KPARAM_INFO
	.align		4
.L_201:
        /*0018*/ 	.byte	0x04, 0x17
        /*001a*/ 	.short	(.L_203 - .L_202)
.L_202:
        /*001c*/ 	.word	0x00000000
        /*0020*/ 	.short	0x0004
        /*0022*/ 	.short	0x001c
        /*0024*/ 	.byte	0x00, 0xf0, 0x11, 0x00


	//----- nvinfo : EIATTR_KPARAM_INFO
	.align		4
.L_203:
        /*0028*/ 	.byte	0x04, 0x17
        /*002a*/ 	.short	(.L_205 - .L_204)
.L_204:
        /*002c*/ 	.word	0x00000000
        /*0030*/ 	.short	0x0003
        /*0032*/ 	.short	0x0018
        /*0034*/ 	.byte	0x00, 0xf0, 0x11, 0x00


	//----- nvinfo : EIATTR_KPARAM_INFO
	.align		4
.L_205:
        /*0038*/ 	.byte	0x04, 0x17
        /*003a*/ 	.short	(.L_207 - .L_206)
.L_206:
        /*003c*/ 	.word	0x00000000
        /*0040*/ 	.short	0x0002
        /*0042*/ 	.short	0x0010
        /*0044*/ 	.byte	0x00, 0xf5, 0x21, 0x00


	//----- nvinfo : EIATTR_KPARAM_INFO
	.align		4
.L_207:
        /*0048*/ 	.byte	0x04, 0x17
        /*004a*/ 	.short	(.L_209 - .L_208)
.L_208:
        /*004c*/ 	.word	0x00000000
        /*0050*/ 	.short	0x0001
        /*0052*/ 	.short	0x0008
        /*0054*/ 	.byte	0x00, 0xf5, 0x21, 0x00


	//----- nvinfo : EIATTR_KPARAM_INFO
	.align		4
.L_209:
        /*0058*/ 	.byte	0x04, 0x17
        /*005a*/ 	.short	(.L_211 - .L_210)
.L_210:
        /*005c*/ 	.word	0x00000000
        /*0060*/ 	.short	0x0000
        /*0062*/ 	.short	0x0000
        /*0064*/ 	.byte	0x00, 0xf5, 0x21, 0x00


	//----- nvinfo : EIATTR_SPARSE_MMA_MASK
	.align		4
.L_211:
        /*0068*/ 	.byte	0x03, 0x50
        /*006a*/ 	.short	0x0000


	//----- nvinfo : EIATTR_MAXREG_COUNT
	.align		4
        /*006c*/ 	.byte	0x03, 0x1b
        /*006e*/ 	.short	0x00ff


	//----- nvinfo : EIATTR_NUM_BARRIERS
	.align		4
        /*0070*/ 	.byte	0x02, 0x4c
        /*0072*/ 	.byte	0x01
	.zero		1


	//----- nvinfo : EIATTR_MERCURY_ISA_VERSION
	.align		4
        /*0074*/ 	.byte	0x03, 0x5f
        /*0076*/ 	.short	0x0101


	//----- nvinfo : EIATTR_VRC_CTA_INIT_COUNT
	.align		4
        /*0078*/ 	.byte	0x02, 0x4a
	.zero		1
	.zero		1


	//----- nvinfo : EIATTR_ATOM16_EMUL_INSTR_REG_MAP
	.align		4
        /*007c*/ 	.byte	0x04, 0x2e
        /*007e*/ 	.short	(.L_213 - .L_212)


	//   ....[0]....
.L_212:
        /*0080*/ 	.word	0x00000bb0
        /*0084*/ 	.short	0x0002
        /*0086*/ 	.short	0x0000


	//   ....[1]....
        /*0088*/ 	.word	0x00000c10
        /*008c*/ 	.short	0x0002
        /*008e*/ 	.short	0x0000


	//----- nvinfo : EIATTR_EXIT_INSTR_OFFSETS
	.align		4
.L_213:
        /*0090*/ 	.byte	0x04, 0x1c
        /*0092*/ 	.short	(.L_215 - .L_214)


	//   ....[0]....
.L_214:
        /*0094*/ 	.word	0x000002f0


	//   ....[1]....
        /*0098*/ 	.word	0x00000c90


	//----- nvinfo : EIATTR_CRS_STACK_SIZE
	.align		4
.L_215:
        /*009c*/ 	.byte	0x04, 0x1e
        /*009e*/ 	.short	(.L_217 - .L_216)
.L_216:
        /*00a0*/ 	.word	0x00000000


	//----- nvinfo : EIATTR_CBANK_PARAM_SIZE
	.align		4
.L_217:
        /*00a4*/ 	.byte	0x03, 0x19
        /*00a6*/ 	.short	0x0024


	//----- nvinfo : EIATTR_PARAM_CBANK
	.align		4
        /*00a8*/ 	.byte	0x04, 0x0a
        /*00aa*/ 	.short	(.L_219 - .L_218)
	.align		4
.L_218:
        /*00ac*/ 	.word	index@(.nv.constant0._Z13nativeMatmul2I6__halfEvPT_PKS1_S4_iii)
        /*00b0*/ 	.short	0x0380
        /*00b2*/ 	.short	0x0024


	//----- nvinfo : EIATTR_SW_WAR
	.align		4
.L_219:
        /*00b4*/ 	.byte	0x04, 0x36
        /*00b6*/ 	.short	(.L_221 - .L_220)
.L_220:
        /*00b8*/ 	.word	0x00000008
.L_221:


//--------------------- .nv.info._Z13nativeMatmul1I6__halfEvPT_PKS1_S4_iii --------------------------
	.section	.nv.info._Z13nativeMatmul1I6__halfEvPT_PKS1_S4_iii,"",@"SHT_CUDA_INFO"
	.sectionflags	@""
	.align	4


	//----- nvinfo : EIATTR_CUDA_API_VERSION
	.align		4
        /*0000*/ 	.byte	0x04, 0x37
        /*0002*/ 	.short	(.L_223 - .L_222)
.L_222:
        /*0004*/ 	.word	0x00000082


	//----- nvinfo : EIATTR_KPARAM_INFO
	.align		4
.L_223:
        /*0008*/ 	.byte	0x04, 0x17
        /*000a*/ 	.short	(.L_225 - .L_224)
.L_224:
        /*000c*/ 	.word	0x00000000
        /*0010*/ 	.short	0x0005
        /*0012*/ 	.short	0x0020
        /*0014*/ 	.byte	0x00, 0xf0, 0x11, 0x00


	//----- nvinfo : EIATTR_KPARAM_INFO
	.align		4
.L_225:
        /*0018*/ 	.byte	0x04, 0x17
        /*001a*/ 	.short	(.L_227 - .L_226)
.L_226:
        /*001c*/ 	.word	0x00000000
        /*0020*/ 	.short	0x0004
        /*0022*/ 	.short	0x001c
        /*0024*/ 	.byte	0x00, 0xf0, 0x11, 0x00


	//----- nvinfo : EIATTR_KPARAM_INFO
	.align		4
.L_227:
        /*0028*/ 	.byte	0x04, 0x17
        /*002a*/ 	.short	(.L_229 - .L_228)
.L_228:
        /*002c*/ 	.word	0x00000000
        /*0030*/ 	.short	0x0003
        /*0032*/ 	.short	0x0018
        /*0034*/ 	.byte	0x00, 0xf0, 0x11, 0x00


	//----- nvinfo : EIATTR_KPARAM_INFO
	.align		4
.L_229:
        /*0038*/ 	.byte	0x04, 0x17
        /*003a*/ 	.short	(.L_231 - .L_230)
.L_230:
        /*003c*/ 	.word	0x00000000
        /*0040*/ 	.short	0x0002
        /*0042*/ 	.short	0x0010
        /*0044*/ 	.byte	0x00, 0xf5, 0x21, 0x00


	//----- nvinfo : EIATTR_KPARAM_INFO
	.align		4
.L_231:
        /*0048*/ 	.byte	0x04, 0x17
        /*004a*/ 	.short	(.L_233 - .L_232)
.L_232:
        /*004c*/ 	.word	0x00000000
        /*0050*/ 	.short	0x0001
        /*0052*/ 	.short	0x0008
        /*0054*/ 	.byte	0x00, 0xf5, 0x21, 0x00


	//----- nvinfo : EIATTR_KPARAM_INFO
	.align		4
.L_233:
        /*0058*/ 	.byte	0x04, 0x17
        /*005a*/ 	.short	(.L_235 - .L_234)
.L_234:
        /*005c*/ 	.word	0x00000000
        /*0060*/ 	.short	0x0000
        /*0062*/ 	.short	0x0000
        /*0064*/ 	.byte	0x00, 0xf5, 0x21, 0x00


	//----- nvinfo : EIATTR_SPARSE_MMA_MASK
	.align		4
.L_235:
        /*0068*/ 	.byte	0x03, 0x50
        /*006a*/ 	.short	0x0000


	//----- nvinfo : EIATTR_MAXREG_COUNT
	.align		4
        /*006c*/ 	.byte	0x03, 0x1b
        /*006e*/ 	.short	0x00ff


	//----- nvinfo : EIATTR_MERCURY_ISA_VERSION
	.align		4
        /*0070*/ 	.byte	0x03, 0x5f
        /*0072*/ 	.short	0x0101


	//----- nvinfo : EIATTR_VRC_CTA_INIT_COUNT
	.align		4
        /*0074*/ 	.byte	0x02, 0x4a
	.zero		1
	.zero		1


	//----- nvinfo : EIATTR_EXIT_INSTR_OFFSETS
	.align		4
        /*0078*/ 	.byte	0x04, 0x1c
        /*007a*/ 	.short	(.L_237 - .L_236)


	//   ....[0]....
.L_236:
        /*007c*/ 	.word	0x000000c0


	//   ....[1]....
        /*0080*/ 	.word	0x00000d00


	//----- nvinfo : EIATTR_CBANK_PARAM_SIZE
	.align		4
.L_237:
        /*0084*/ 	.byte	0x03, 0x19
        /*0086*/ 	.short	0x0024


	//----- nvinfo : EIATTR_PARAM_CBANK
	.align		4
        /*0088*/ 	.byte	0x04, 0x0a
        /*008a*/ 	.short	(.L_239 - .L_238)
	.align		4
.L_238:
        /*008c*/ 	.word	index@(.nv.constant0._Z13nativeMatmul1I6__halfEvPT_PKS1_S4_iii)
        /*0090*/ 	.short	0x0380
        /*0092*/ 	.short	0x0024


	//----- nvinfo : EIATTR_SW_WAR
	.align		4
.L_239:
        /*0094*/ 	.byte	0x04, 0x36
        /*0096*/ 	.short	(.L_241 - .L_240)
.L_240:
        /*0098*/ 	.word	0x00000008
.L_241:


//--------------------- .nv.callgraph             --------------------------
	.section	.nv.callgraph,"",@"SHT_CUDA_CALLGRAPH"
	.align	4
	.sectionentsize	8
	.align		4
        /*0000*/ 	.word	0x00000000
	.align		4
        /*0004*/ 	.word	0xffffffff
	.align		4
        /*0008*/ 	.word	0x00000000
	.align		4
        /*000c*/ 	.word	0xfffffffe
	.align		4
        /*0010*/ 	.word	0x00000000
	.align		4
        /*0014*/ 	.word	0xfffffffd
	.align		4
        /*0018*/ 	.word	0x00000000
	.align		4
        /*001c*/ 	.word	0xfffffffc


//--------------------- .text._Z13nativeMatmul3IdEvPT_PKS0_S3_iii --------------------------
	.section	.text._Z13nativeMatmul3IdEvPT_PKS0_S3_iii,"ax",@progbits
	.align	128
        .global         _Z13nativeMatmul3IdEvPT_PKS0_S3_iii
        .type           _Z13nativeMatmul3IdEvPT_PKS0_S3_iii,@function
        .size           _Z13nativeMatmul3IdEvPT_PKS0_S3_iii,(.L_x_75 - _Z13nativeMatmul3IdEvPT_PKS0_S3_iii)
        .other          _Z13nativeMatmul3IdEvPT_PKS0_S3_iii,@"STO_CUDA_ENTRY STV_DEFAULT"
_Z13nativeMatmul3IdEvPT_PKS0_S3_iii:
.text._Z13nativeMatmul3IdEvPT_PKS0_S3_iii:
[----:B------:R-:W-:Y:S08]  /*0000*/  LDC R1, c[0x0][0x37c] ;  /* 0x0000df00ff017b82 */ /* 0x000ff00000000800 */
[----:B------:R-:W0:Y:S01]  /*0010*/  LDC R0, c[0x0][0x360] ;  /* 0x0000d800ff007b82 */ /* 0x000e220000000800 */
[----:B------:R-:W1:Y:S01]  /*0020*/  LDCU UR4, c[0x0][0x3a0] ;  /* 0x00007400ff0477ac */ /* 0x000e620008000800 */
[----:B------:R-:W-:Y:S01]  /*0030*/  HFMA2 R2, -RZ, RZ, 0, 0 ;  /* 0x00000000ff027431 */ /* 0x000fe200000001ff */
[----:B------:R-:W2:Y:S01]  /*0040*/  S2R R6, SR_CTAID.Y ;  /* 0x0000000000067919 */ /* 0x000ea20000002600 */
[----:B------:R-:W-:Y:S01]  /*0050*/  CS2R R14, SRZ ;  /* 0x00000000000e7805 */ /* 0x000fe2000001ff00 */
[----:B------:R-:W2:Y:S01]  /*0060*/  LDCU UR8, c[0x0][0x364] ;  /* 0x00006c80ff0877ac */ /* 0x000ea20008000800 */
[----:B------:R-:W3:Y:S01]  /*0070*/  LDCU.64 UR6, c[0x0][0x358] ;  /* 0x00006b00ff0677ac */ /* 0x000ee20008000a00 */
[----:B-1----:R-:W-:Y:S01]  /*0080*/  UIADD3 UR4, UPT, UPT, UR4, -0x1, URZ ;  /* 0xffffffff04047890 */ /* 0x002fe2000fffe0ff */
[----:B0-----:R-:W0:Y:S01]  /*0090*/  I2F.U32.RP R4, R0 ;  /* 0x0000000000047306 */ /* 0x001e220000209000 */
[----:B------:R-:W-:-:S07]  /*00a0*/  ISETP.NE.U32.AND P2, PT, R0, RZ, PT ;  /* 0x000000ff0000720c */ /* 0x000fce0003f45070 */
[----:B0-----:R-:W0:Y:S02]  /*00b0*/  MUFU.RCP R4, R4 ;  /* 0x0000000400047308 */ /* 0x001e240000001000 */
[----:B0-----:R-:W-:-:S06]  /*00c0*/  VIADD R3, R4, 0xffffffe ;  /* 0x0ffffffe04037836 */ /* 0x001fcc0000000000 */
[----:B------:R-:W0:Y:S02]  /*00d0*/  F2I.FTZ.U32.TRUNC.NTZ R3, R3 ;  /* 0x0000000300037305 */ /* 0x000e24000021f000 */
[----:B0-----:R-:W-:-:S04]  /*00e0*/  IMAD.MOV R5, RZ, RZ, -R3 ;  /* 0x000000ffff057224 */ /* 0x001fc800078e0a03 */
[----:B------:R-:W-:-:S04]  /*00f0*/  IMAD R5, R5, R0, RZ ;  /* 0x0000000005057224 */ /* 0x000fc800078e02ff */
[----:B------:R-:W-:Y:S02]  /*0100*/  IMAD.HI.U32 R2, R3, R5, R2 ;  /* 0x0000000503027227 */ /* 0x000fe400078e0002 */
[----:B------:R-:W0:Y:S04]  /*0110*/  S2R R3, SR_TID.X ;  /* 0x0000000000037919 */ /* 0x000e280000002100 */
[----:B------:R-:W-:Y:S01]  /*0120*/  IMAD.HI.U32 R2, R2, UR4, RZ ;  /* 0x0000000402027c27 */ /* 0x000fe2000f8e00ff */
[----:B------:R-:W2:Y:S03]  /*0130*/  S2R R5, SR_TID.Y ;  /* 0x0000000000057919 */ /* 0x000ea60000002200 */
[----:B------:R-:W-:-:S04]  /*0140*/  IMAD.MOV R7, RZ, RZ, -R2 ;  /* 0x000000ffff077224 */ /* 0x000fc800078e0a02 */
[----:B------:R-:W-:Y:S01]  /*0150*/  IMAD R7, R0, R7, UR4 ;  /* 0x0000000400077e24 */ /* 0x000fe2000f8e0207 */
[----:B------:R-:W0:Y:S04]  /*0160*/  S2UR UR4, SR_CTAID.X ;  /* 0x00000000000479c3 */ /* 0x000e280000002500 */
[----:B------:R-:W-:-:S13]  /*0170*/  ISETP.GE.U32.AND P0, PT, R7, R0, PT ;  /* 0x000000000700720c */ /* 0x000fda0003f06070 */
[----:B------:R-:W-:Y:S01]  /*0180*/  @P0 IMAD.IADD R7, R7, 0x1, -R0 ;  /* 0x0000000107070824 */ /* 0x000fe200078e0a00 */
[----:B------:R-:W-:-:S04]  /*0190*/  @P0 IADD3 R2, PT, PT, R2, 0x1, RZ ;  /* 0x0000000102020810 */ /* 0x000fc80007ffe0ff */
[----:B------:R-:W-:Y:S01]  /*01a0*/  ISETP.GE.U32.AND P1, PT, R7, R0, PT ;  /* 0x000000000700720c */ /* 0x000fe20003f26070 */
[----:B0-----:R-:W-:Y:S02]  /*01b0*/  IMAD R4, R0, UR4, R3 ;  /* 0x0000000400047c24 */ /* 0x001fe4000f8e0203 */
[----:B--2---:R-:W-:-:S10]  /*01c0*/  IMAD R9, R6, UR8, R5 ;  /* 0x0000000806097c24 */ /* 0x004fd4000f8e0205 */
[----:B------:R-:W-:Y:S01]  /*01d0*/  @P1 VIADD R2, R2, 0x1 ;  /* 0x0000000102021836 */ /* 0x000fe20000000000 */
[----:B------:R-:W-:-:S04]  /*01e0*/  @!P2 LOP3.LUT R2, RZ, R0, RZ, 0x33, !PT ;  /* 0x00000000ff02a212 */ /* 0x000fc800078e33ff */
[----:B------:R-:W-:-:S13]  /*01f0*/  ISETP.NE.AND P0, PT, R2, -0x1, PT ;  /* 0xffffffff0200780c */ /* 0x000fda0003f05270 */
[----:B---3--:R-:W-:Y:S05]  /*0200*/  @!P0 BRA `(.L_x_0) ;  /* 0x0000000800508947 */ /* 0x008fea0003800000 */
[----:B------:R-:W0:Y:S01]  /*0210*/  S2UR UR5, SR_CgaCtaId ;  /* 0x00000000000579c3 */ /* 0x000e220000008800 */
[C---:B------:R-:W-:Y:S01]  /*0220*/  IMAD R7, R0.reuse, UR8, RZ ;  /* 0x0000000800077c24 */ /* 0x040fe2000f8e02ff */
[----:B------:R-:W-:Y:S01]  /*0230*/  UMOV UR4, 0x400 ;  /* 0x0000040000047882 */ /* 0x000fe20000000000 */
[C---:B------:R-:W-:Y:S01]  /*0240*/  IMAD R6, R0.reuse, R5, RZ ;  /* 0x0000000500067224 */ /* 0x040fe200078e02ff */
[C---:B------:R-:W-:Y:S01]  /*0250*/  LOP3.LUT R8, R0.reuse, 0x7, RZ, 0xc0, !PT ;  /* 0x0000000700087812 */ /* 0x040fe200078ec0ff */
[----:B------:R-:W-:Y:S01]  /*0260*/  IMAD.SHL.U32 R12, R7, 0x8, RZ ;  /* 0x00000008070c7824 */ /* 0x000fe200078e00ff */
[----:B------:R-:W-:Y:S01]  /*0270*/  LOP3.LUT R10, R0, 0x7f8, RZ, 0xc0, !PT ;  /* 0x000007f8000a7812 */ /* 0x000fe200078ec0ff */
[----:B------:R-:W-:Y:S01]  /*0280*/  IMAD.IADD R7, R6, 0x1, R3 ;  /* 0x0000000106077824 */ /* 0x000fe200078e0203 */
[----:B------:R-:W-:Y:S02]  /*0290*/  MOV R11, RZ ;  /* 0x000000ff000b7202 */ /* 0x000fe40000000f00 */
[----:B------:R-:W-:-:S02]  /*02a0*/  CS2R R14, SRZ ;  /* 0x00000000000e7805 */ /* 0x000fc4000001ff00 */
[----:B------:R-:W-:Y:S01]  /*02b0*/  LEA R21, R3, R12, 0x3 ;  /* 0x0000000c03157211 */ /* 0x000fe200078e18ff */
[----:B0-----:R-:W-:-:S06]  /*02c0*/  ULEA UR4, UR5, UR4, 0x18 ;  /* 0x0000000405047291 */ /* 0x001fcc000f8ec0ff */
[----:B------:R-:W-:Y:S01]  /*02d0*/  VIADD R18, R12, UR4 ;  /* 0x000000040c127c36 */ /* 0x000fe20008000000 */
[----:B------:R-:W-:Y:S01]  /*02e0*/  LEA R22, R6, UR4, 0x3 ;  /* 0x0000000406167c11 */ /* 0x000fe2000f8e18ff */
[----:B------:R-:W-:Y:S01]  /*02f0*/  VIADD R21, R21, UR4 ;  /* 0x0000000415157c36 */ /* 0x000fe20008000000 */
[C---:B------:R-:W-:Y:S01]  /*0300*/  LEA R19, R7.reuse, UR4, 0x3 ;  /* 0x0000000407137c11 */ /* 0x040fe2000f8e18ff */
[----:B------:R-:W-:Y:S01]  /*0310*/  IMAD R20, R7, 0x8, R18 ;  /* 0x0000000807147824 */ /* 0x000fe200078e0212 */
[----:B------:R-:W-:-:S07]  /*0320*/  IADD3 R22, PT, PT, R22, 0x20, RZ ;  /* 0x0000002016167810 */ /* 0x000fce0007ffe0ff */
.L_x_6:
[----:B0-----:R-:W0:Y:S01]  /*0330*/  LDCU UR9, c[0x0][0x3a0] ;  /* 0x00007400ff0977ac */ /* 0x001e220008000800 */
[----:B------:R-:W-:Y:S01]  /*0340*/  IMAD R17, R11, UR8, R5 ;  /* 0x000000080b117c24 */ /* 0x000fe2000f8e0205 */
[----:B------:R-:W-:Y:S01]  /*0350*/  CS2R R26, SRZ ;  /* 0x00000000001a7805 */ /* 0x000fe2000001ff00 */
[----:B------:R-:W-:Y:S01]  /*0360*/  IMAD R16, R0, R11, R3 ;  /* 0x0000000b00107224 */ /* 0x000fe200078e0203 */
[----:B------:R-:W1:Y:S01]  /*0370*/  LDCU UR4, c[0x0][0x398] ;  /* 0x00007300ff0477ac */ /* 0x000e620008000800 */
[----:B------:R-:W2:Y:S01]  /*0380*/  LDCU UR5, c[0x0][0x39c] ;  /* 0x00007380ff0577ac */ /* 0x000ea20008000800 */
[----:B0-----:R-:W-:Y:S02]  /*0390*/  ISETP.GE.U32.AND P1, PT, R17, UR9, PT ;  /* 0x0000000911007c0c */ /* 0x001fe4000bf26070 */
[----:B-1----:R-:W-:Y:S02]  /*03a0*/  ISETP.GE.AND P0, PT, R9, UR4, PT ;  /* 0x0000000409007c0c */ /* 0x002fe4000bf06270 */
[----:B--2---:R-:W-:-:S02]  /*03b0*/  ISETP.GE.OR P1, PT, R4, UR5, P1 ;  /* 0x0000000504007c0c */ /* 0x004fc40008f26670 */
[----:B------:R-:W-:-:S11]  /*03c0*/  ISETP.GE.U32.OR P0, PT, R16, UR9, P0 ;  /* 0x0000000910007c0c */ /* 0x000fd60008706470 */
[----:B------:R-:W0:Y:S01]  /*03d0*/  @!P1 LDC.64 R12, c[0x0][0x390] ;  /* 0x0000e400ff0c9b82 */ /* 0x000e220000000a00 */
[----:B------:R-:W-:Y:S02]  /*03e0*/  @!P1 IMAD R17, R17, UR5, R4 ;  /* 0x0000000511119c24 */ /* 0x000fe4000f8e0204 */
[----:B------:R-:W-:-:S05]  /*03f0*/  @!P0 IMAD R7, R9, UR9, R16 ;  /* 0x0000000909078c24 */ /* 0x000fca000f8e0210 */
[----:B------:R-:W1:Y:S01]  /*0400*/  @!P0 LDC.64 R24, c[0x0][0x388] ;  /* 0x0000e200ff188b82 */ /* 0x000e620000000a00 */
[----:B0-----:R-:W-:Y:S01]  /*0410*/  @!P1 IMAD.WIDE.U32 R12, R17, 0x8, R12 ;  /* 0x00000008110c9825 */ /* 0x001fe200078e000c */
[----:B------:R-:W-:-:S06]  /*0420*/  CS2R R16, SRZ ;  /* 0x0000000000107805 */ /* 0x000fcc000001ff00 */
[----:B------:R-:W2:Y:S01]  /*0430*/  @!P1 LDG.E.64 R16, desc[UR6][R12.64] ;  /* 0x000000060c109981 */ /* 0x000ea2000c1e1b00 */
[----:B-1----:R-:W-:-:S05]  /*0440*/  @!P0 IMAD.WIDE.U32 R24, R7, 0x8, R24 ;  /* 0x0000000807188825 */ /* 0x002fca00078e0018 */
[----:B------:R-:W3:Y:S01]  /*0450*/  @!P0 LDG.E.64 R26, desc[UR6][R24.64] ;  /* 0x00000006181a8981 */ /* 0x000ee2000c1e1b00 */
[----:B------:R-:W-:Y:S01]  /*0460*/  ISETP.GE.U32.AND P0, PT, R0, 0x8, PT ;  /* 0x000000080000780c */ /* 0x000fe20003f06070 */
[----:B------:R-:W-:Y:S02]  /*0470*/  IMAD.MOV.U32 R7, RZ, RZ, RZ ;  /* 0x000000ffff077224 */ /* 0x000fe400078e00ff */
[----:B---3--:R0:W-:Y:S04]  /*0480*/  STS.64 [R19], R26 ;  /* 0x0000001a13007388 */ /* 0x0081e80000000a00 */
[----:B--2---:R0:W-:Y:S01]  /*0490*/  STS.64 [R20], R16 ;  /* 0x0000001014007388 */ /* 0x0041e20000000a00 */
[----:B------:R-:W-:Y:S06]  /*04a0*/  BAR.SYNC.DEFER_BLOCKING 0x0 ;  /* 0x0000000000007b1d */ /* 0x000fec0000010000 */
[----:B------:R-:W-:Y:S05]  /*04b0*/  @!P0 BRA `(.L_x_1) ;  /* 0x0000000000a48947 */ /* 0x000fea0003800000 */
[----:B------:R-:W-:Y:S01]  /*04c0*/  LOP3.LUT R23, R0, 0xfffffff8, RZ, 0xc0, !PT ;  /* 0xfffffff800177812 */ /* 0x000fe200078ec0ff */
[----:B------:R-:W-:Y:S01]  /*04d0*/  IMAD.MOV.U32 R24, RZ, RZ, R22 ;  /* 0x000000ffff187224 */ /* 0x000fe200078e0016 */
[----:B------:R-:W-:-:S03]  /*04e0*/  MOV R7, R21 ;  /* 0x0000001500077202 */ /* 0x000fc60000000f00 */
[----:B------:R-:W-:-:S07]  /*04f0*/  IMAD.MOV R23, RZ, RZ, -R23 ;  /* 0x000000ffff177224 */ /* 0x000fce00078e0a17 */
.L_x_2:
[----:B------:R-:W-:Y:S01]  /*0500*/  LDS.64 R12, [R24+-0x20] ;  /* 0xffffe000180c7984 */ /* 0x000fe20000000a00 */
[C---:B0-----:R-:W-:Y:S01]  /*0510*/  IMAD R27, R0.reuse, 0x8, R7 ;  /* 0x00000008001b7824 */ /* 0x041fe200078e0207 */
[----:B------:R-:W-:Y:S02]  /*0520*/  IADD3 R23, PT, PT, R23, 0x8, RZ ;  /* 0x0000000817177810 */ /* 0x000fe40007ffe0ff */
[----:B------:R0:W1:Y:S02]  /*0530*/  LDS.64 R16, [R7] ;  /* 0x0000000007107984 */ /* 0x0000640000000a00 */
[----:B------:R-:W-:Y:S02]  /*0540*/  LEA R25, R0, R27, 0x3 ;  /* 0x0000001b00197211 */ /* 0x000fe400078e18ff */
[----:B------:R-:W-:-:S03]  /*0550*/  ISETP.NE.AND P0, PT, R23, RZ, PT ;  /* 0x000000ff1700720c */ /* 0x000fc60003f05270 */
[C---:B------:R-:W-:Y:S02]  /*0560*/  IMAD R26, R0.reuse, 0x8, R25 ;  /* 0x00000008001a7824 */ /* 0x040fe400078e0219 */
[C---:B0-----:R-:W-:Y:S02]  /*0570*/  IMAD R7, R0.reuse, 0x40, R7 ;  /* 0x0000004000077824 */ /* 0x041fe400078e0207 */
[C---:B------:R-:W-:Y:S01]  /*0580*/  IMAD R29, R0.reuse, 0x8, R26 ;  /* 0x00000008001d7824 */ /* 0x040fe200078e021a */
[----:B-1----:R-:W-:Y:S01]  /*0590*/  DFMA R16, R12, R16, R14 ;  /* 0x000000100c10722b */ /* 0x002fe2000000000e */
[----:B------:R-:W-:Y:S04]  /*05a0*/  LDS.64 R12, [R24+-0x18] ;  /* 0xffffe800180c7984 */ /* 0x000fe80000000a00 */
[----:B------:R0:W1:Y:S02]  /*05b0*/  LDS.64 R14, [R27] ;  /* 0x000000001b0e7984 */ /* 0x0000640000000a00 */
[C---:B0-----:R-:W-:Y:S01]  /*05c0*/  LEA R27, R0.reuse, R29, 0x3 ;  /* 0x0000001d001b7211 */ /* 0x041fe200078e18ff */
[----:B-1----:R-:W-:Y:S01]  /*05d0*/  DFMA R14, R12, R14, R16 ;  /* 0x0000000e0c0e722b */ /* 0x002fe20000000010 */
[----:B------:R-:W-:Y:S04]  /*05e0*/  LDS.64 R12, [R24+-0x10] ;  /* 0xfffff000180c7984 */ /* 0x000fe80000000a00 */
[----:B------:R0:W1:Y:S02]  /*05f0*/  LDS.64 R16, [R25] ;  /* 0x0000000019107984 */ /* 0x0000640000000a00 */
[C---:B0-----:R-:W-:Y:S01]  /*0600*/  IMAD R25, R0.reuse, 0x8, R27 ;  /* 0x0000000800197824 */ /* 0x041fe200078e021b */
[----:B-1----:R-:W-:Y:S01]  /*0610*/  DFMA R16, R12, R16, R14 ;  /* 0x000000100c10722b */ /* 0x002fe2000000000e */
[----:B------:R-:W-:Y:S04]  /*0620*/  LDS.64 R12, [R24+-0x8] ;  /* 0xfffff800180c7984 */ /* 0x000fe80000000a00 */
[----:B------:R0:W1:Y:S02]  /*0630*/  LDS.64 R14, [R26] ;  /* 0x000000001a0e7984 */ /* 0x0000640000000a00 */
[----:B0-----:R-:W-:Y:S01]  /*0640*/  IMAD R26, R0, 0x8, R25 ;  /* 0x00000008001a7824 */ /* 0x001fe200078e0219 */
[----:B-1----:R-:W-:Y:S01]  /*0650*/  DFMA R14, R12, R14, R16 ;  /* 0x0000000e0c0e722b */ /* 0x002fe20000000010 */
[----:B------:R-:W-:Y:S04]  /*0660*/  LDS.64 R12, [R24] ;  /* 0x00000000180c7984 */ /* 0x000fe80000000a00 */
[----:B------:R-:W0:Y:S03]  /*0670*/  LDS.64 R16, [R29] ;  /* 0x000000001d107984 */ /* 0x000e260000000a00 */
[----:B0-----:R-:W-:Y:S01]  /*0680*/  DFMA R16, R12, R16, R14 ;  /* 0x000000100c10722b */ /* 0x001fe2000000000e */
[----:B------:R-:W-:Y:S04]  /*0690*/  LDS.64 R12, [R24+0x8] ;  /* 0x00000800180c7984 */ /* 0x000fe80000000a00 */
[----:B------:R-:W0:Y:S03]  /*06a0*/  LDS.64 R14, [R27] ;  /* 0x000000001b0e7984 */ /* 0x000e260000000a00 */
[----:B0-----:R-:W-:Y:S01]  /*06b0*/  DFMA R12, R12, R14, R16 ;  /* 0x0000000e0c0c722b */ /* 0x001fe20000000010 */
[----:B------:R-:W-:Y:S04]  /*06c0*/  LDS.64 R14, [R24+0x10] ;  /* 0x00001000180e7984 */ /* 0x000fe80000000a00 */
[----:B------:R-:W0:Y:S03]  /*06d0*/  LDS.64 R16, [R25] ;  /* 0x0000000019107984 */ /* 0x000e260000000a00 */
[----:B0-----:R-:W-:-:S02]  /*06e0*/  DFMA R16, R14, R16, R12 ;  /* 0x000000100e10722b */ /* 0x001fc4000000000c */
[----:B------:R0:W-:Y:S04]  /*06f0*/  LDS.64 R12, [R24+0x18] ;  /* 0x00001800180c7984 */ /* 0x0001e80000000a00 */
[----:B------:R-:W1:Y:S01]  /*0700*/  LDS.64 R14, [R26] ;  /* 0x000000001a0e7984 */ /* 0x000e620000000a00 */
[----:B0-----:R-:W-:Y:S01]  /*0710*/  VIADD R24, R24, 0x40 ;  /* 0x0000004018187836 */ /* 0x001fe20000000000 */
[----:B-1----:R-:W-:Y:S01]  /*0720*/  DFMA R14, R12, R14, R16 ;  /* 0x0000000e0c0e722b */ /* 0x002fe20000000010 */
[----:B------:R-:W-:Y:S10]  /*0730*/  @P0 BRA `(.L_x_2) ;  /* 0xfffffffc00700947 */ /* 0x000ff4000383ffff */
[----:B------:R-:W-:-:S07]  /*0740*/  MOV R7, R10 ;  /* 0x0000000a00077202 */ /* 0x000fce0000000f00 */
.L_x_1:
[----:B------:R-:W-:-:S13]  /*0750*/  ISETP.NE.AND P0, PT, R8, RZ, PT ;  /* 0x000000ff0800720c */ /* 0x000fda0003f05270 */
[----:B------:R-:W-:Y:S05]  /*0760*/  @!P0 BRA `(.L_x_3) ;  /* 0x0000000000e88947 */ /* 0x000fea0003800000 */
[----:B------:R-:W-:-:S05]  /*0770*/  VIADD R12, R8, 0xffffffff ;  /* 0xffffffff080c7836 */ /* 0x000fca0000000000 */
[----:B------:R-:W-:-:S13]  /*0780*/  ISETP.GE.U32.AND P0, PT, R12, 0x3, PT ;  /* 0x000000030c00780c */ /* 0x000fda0003f06070 */
[----:B------:R-:W-:Y:S05]  /*0790*/  @!P0 BRA `(.L_x_4) ;  /* 0x00000000005c8947 */ /* 0x000fea0003800000 */
[----:B------:R-:W1:Y:S01]  /*07a0*/  S2UR UR5, SR_CgaCtaId ;  /* 0x00000000000579c3 */ /* 0x000e620000008800 */
[----:B------:R-:W-:Y:S01]  /*07b0*/  UMOV UR4, 0x400 ;  /* 0x0000040000047882 */ /* 0x000fe20000000000 */
[C---:B------:R-:W-:Y:S01]  /*07c0*/  IMAD R13, R7.reuse, R0, R3 ;  /* 0x00000000070d7224 */ /* 0x040fe200078e0203 */
[----:B------:R-:W-:Y:S01]  /*07d0*/  IADD3 R23, PT, PT, R6, R7, RZ ;  /* 0x0000000706177210 */ /* 0x000fe20007ffe0ff */
[----:B------:R-:W-:Y:S02]  /*07e0*/  VIADD R7, R7, 0x4 ;  /* 0x0000000407077836 */ /* 0x000fe40000000000 */
[----:B------:R-:W-:-:S05]  /*07f0*/  IMAD R25, R13, 0x8, R18 ;  /* 0x000000080d197824 */ /* 0x000fca00078e0212 */
[----:B------:R-:W-:Y:S01]  /*0800*/  LDS.64 R12, [R25] ;  /* 0x00000000190c7984 */ /* 0x000fe20000000a00 */
[----:B------:R-:W-:-:S05]  /*0810*/  LEA R28, R0, R25, 0x3 ;  /* 0x00000019001c7211 */ /* 0x000fca00078e18ff */
[----:B0-----:R-:W-:Y:S01]  /*0820*/  LDS.64 R26, [R28] ;  /* 0x000000001c1a7984 */ /* 0x001fe20000000a00 */
[----:B------:R-:W-:Y:S01]  /*0830*/  IMAD R29, R0, 0x8, R28 ;  /* 0x00000008001d7824 */ /* 0x000fe200078e021c */
[----:B-1----:R-:W-:-:S06]  /*0840*/  ULEA UR4, UR5, UR4, 0x18 ;  /* 0x0000000405047291 */ /* 0x002fcc000f8ec0ff */
[----:B------:R-:W-:-:S05]  /*0850*/  LEA R23, R23, UR4, 0x3 ;  /* 0x0000000417177c11 */ /* 0x000fca000f8e18ff */
[----:B------:R-:W0:Y:S04]  /*0860*/  LDS.64 R16, [R23] ;  /* 0x0000000017107984 */ /* 0x000e280000000a00 */
[----:B------:R-:W-:Y:S01]  /*0870*/  LDS.64 R24, [R23+0x10] ;  /* 0x0000100017187984 */ /* 0x000fe20000000a00 */
[----:B0-----:R-:W-:-:S03]  /*0880*/  DFMA R14, R16, R12, R14 ;  /* 0x0000000c100e722b */ /* 0x001fc6000000000e */
[----:B------:R-:W0:Y:S04]  /*0890*/  LDS.64 R12, [R23+0x8] ;  /* 0x00000800170c7984 */ /* 0x000e280000000a00 */
[----:B------:R-:W1:Y:S01]  /*08a0*/  LDS.64 R16, [R29] ;  /* 0x000000001d107984 */ /* 0x000e620000000a00 */
[----:B0-----:R-:W-:Y:S01]  /*08b0*/  DFMA R26, R12, R26, R14 ;  /* 0x0000001a0c1a722b */ /* 0x001fe2000000000e */
[----:B------:R-:W-:Y:S02]  /*08c0*/  LEA R14, R0, R29, 0x3 ;  /* 0x0000001d000e7211 */ /* 0x000fe400078e18ff */
[----:B------:R-:W-:Y:S04]  /*08d0*/  LDS.64 R12, [R23+0x18] ;  /* 0x00001800170c7984 */ /* 0x000fe80000000a00 */
[----:B------:R-:W0:Y:S01]  /*08e0*/  LDS.64 R14, [R14] ;  /* 0x000000000e0e7984 */ /* 0x000e220000000a00 */
[----:B-1----:R-:W-:-:S08]  /*08f0*/  DFMA R16, R24, R16, R26 ;  /* 0x000000101810722b */ /* 0x002fd0000000001a */
[----:B0-----:R-:W-:-:S11]  /*0900*/  DFMA R14, R12, R14, R16 ;  /* 0x0000000e0c0e722b */ /* 0x001fd60000000010 */
.L_x_4:
[----:B------:R-:W-:-:S13]  /*0910*/  LOP3.LUT P0, R12, R0, 0x3, RZ, 0xc0, !PT ;  /* 0x00000003000c7812 */ /* 0x000fda000780c0ff */
[----:B------:R-:W-:Y:S05]  /*0920*/  @!P0 BRA `(.L_x_3) ;  /* 0x0000000000788947 */ /* 0x000fea0003800000 */
[----:B------:R-:W-:Y:S02]  /*0930*/  ISETP.NE.AND P0, PT, R12, 0x1, PT ;  /* 0x000000010c00780c */ /* 0x000fe40003f05270 */
[----:B------:R-:W-:-:S04]  /*0940*/  LOP3.LUT R13, R0, 0x1, RZ, 0xc0, !PT ;  /* 0x00000001000d7812 */ /* 0x000fc800078ec0ff */
[----:B------:R-:W-:-:S07]  /*0950*/  ISETP.NE.U32.AND P1, PT, R13, 0x1, PT ;  /* 0x000000010d00780c */ /* 0x000fce0003f25070 */
[----:B------:R-:W-:Y:S06]  /*0960*/  @!P0 BRA `(.L_x_5) ;  /* 0x00000000003c8947 */ /* 0x000fec0003800000 */
[----:B------:R-:W1:Y:S01]  /*0970*/  S2UR UR5, SR_CgaCtaId ;  /* 0x00000000000579c3 */ /* 0x000e620000008800 */
[----:B------:R-:W-:Y:S01]  /*0980*/  UMOV UR4, 0x400 ;  /* 0x0000040000047882 */ /* 0x000fe20000000000 */
[C---:B------:R-:W-:Y:S01]  /*0990*/  IMAD R13, R7.reuse, R0, R3 ;  /* 0x00000000070d7224 */ /* 0x040fe200078e0203 */
[----:B------:R-:W-:Y:S01]  /*09a0*/  IADD3 R12, PT, PT, R6, R7, RZ ;  /* 0x00000007060c7210 */ /* 0x000fe20007ffe0ff */
[----:B------:R-:W-:Y:S02]  /*09b0*/  VIADD R7, R7, 0x2 ;  /* 0x0000000207077836 */ /* 0x000fe40000000000 */
[----:B------:R-:W-:-:S05]  /*09c0*/  IMAD R29, R13, 0x8, R18 ;  /* 0x000000080d1d7824 */ /* 0x000fca00078e0212 */
[----:B------:R-:W-:Y:S01]  /*09d0*/  LDS.64 R24, [R29] ;  /* 0x000000001d187984 */ /* 0x000fe20000000a00 */
[----:B-1----:R-:W-:-:S06]  /*09e0*/  ULEA UR4, UR5, UR4, 0x18 ;  /* 0x0000000405047291 */ /* 0x002fcc000f8ec0ff */
[----:B------:R-:W-:Y:S02]  /*09f0*/  LEA R23, R12, UR4, 0x3 ;  /* 0x000000040c177c11 */ /* 0x000fe4000f8e18ff */
[----:B------:R-:W-:-:S03]  /*0a00*/  LEA R12, R0, R29, 0x3 ;  /* 0x0000001d000c7211 */ /* 0x000fc600078e18ff */
[----:B0-----:R-:W0:Y:S04]  /*0a10*/  LDS.64 R26, [R23] ;  /* 0x00000000171a7984 */ /* 0x001e280000000a00 */
[----:B------:R-:W-:Y:S04]  /*0a20*/  LDS.64 R16, [R23+0x8] ;  /* 0x0000080017107984 */ /* 0x000fe80000000a00 */
[----:B------:R-:W1:Y:S01]  /*0a30*/  LDS.64 R12, [R12] ;  /* 0x000000000c0c7984 */ /* 0x000e620000000a00 */
[----:B0-----:R-:W-:-:S08]  /*0a40*/  DFMA R14, R26, R24, R14 ;  /* 0x000000181a0e722b */ /* 0x001fd0000000000e */
[----:B-1----:R-:W-:-:S11]  /*0a50*/  DFMA R14, R16, R12, R14 ;  /* 0x0000000c100e722b */ /* 0x002fd6000000000e */
.L_x_5:
[----:B------:R-:W-:Y:S05]  /*0a60*/  @P1 BRA `(.L_x_3) ;  /* 0x0000000000281947 */ /* 0x000fea0003800000 */
[----:B------:R-:W1:Y:S01]  /*0a70*/  S2UR UR5, SR_CgaCtaId ;  /* 0x00000000000579c3 */ /* 0x000e620000008800 */
[----:B------:R-:W-:Y:S01]  /*0a80*/  UMOV UR4, 0x400 ;  /* 0x0000040000047882 */ /* 0x000fe20000000000 */
[-C--:B------:R-:W-:Y:S01]  /*0a90*/  IMAD R13, R0, R7.reuse, R3 ;  /* 0x00000007000d7224 */ /* 0x080fe200078e0203 */
[----:B------:R-:W-:-:S03]  /*0aa0*/  IADD3 R7, PT, PT, R6, R7, RZ ;  /* 0x0000000706077210 */ /* 0x000fc60007ffe0ff */
[----:B------:R-:W-:-:S06]  /*0ab0*/  IMAD R13, R13, 0x8, R18 ;  /* 0x000000080d0d7824 */ /* 0x000fcc00078e0212 */
[----:B------:R-:W-:Y:S01]  /*0ac0*/  LDS.64 R12, [R13] ;  /* 0x000000000d0c7984 */ /* 0x000fe20000000a00 */
[----:B-1----:R-:W-:-:S06]  /*0ad0*/  ULEA UR4, UR5, UR4, 0x18 ;  /* 0x0000000405047291 */ /* 0x002fcc000f8ec0ff */
[----:B------:R-:W-:-:S05]  /*0ae0*/  LEA R7, R7, UR4, 0x3 ;  /* 0x0000000407077c11 */ /* 0x000fca000f8e18ff */
[----:B0-----:R-:W0:Y:S02]  /*0af0*/  LDS.64 R16, [R7] ;  /* 0x0000000007107984 */ /* 0x001e240000000a00 */
[----:B0-----:R-:W-:-:S11]  /*0b00*/  DFMA R14, R16, R12, R14 ;  /* 0x0000000c100e722b */ /* 0x001fd6000000000e */
.L_x_3:
[----:B------:R-:W-:Y:S01]  /*0b10*/  BAR.SYNC.DEFER_BLOCKING 0x0 ;  /* 0x0000000000007b1d */ /* 0x000fe20000010000 */
[C---:B------:R-:W-:Y:S02]  /*0b20*/  ISETP.NE.AND P0, PT, R11.reuse, R2, PT ;  /* 0x000000020b00720c */ /* 0x040fe40003f05270 */
[----:B------:R-:W-:-:S11]  /*0b30*/  IADD3 R11, PT, PT, R11, 0x1, RZ ;  /* 0x000000010b0b7810 */ /* 0x000fd60007ffe0ff */
[----:B------:R-:W-:Y:S05]  /*0b40*/  @P0 BRA `(.L_x_6) ;  /* 0xfffffff400f80947 */ /* 0x000fea000383ffff */
.L_x_0:
[----:B------:R-:W1:Y:S02]  /*0b50*/  LDCU.64 UR4, c[0x0][0x398] ;  /* 0x00007300ff0477ac */ /* 0x000e640008000a00 */
[----:B-1----:R-:W-:-:S04]  /*0b60*/  ISETP.GE.AND P0, PT, R4, UR5, PT ;  /* 0x0000000504007c0c */ /* 0x002fc8000bf06270 */
[----:B------:R-:W-:-:S13]  /*0b70*/  ISETP.GE.OR P0, PT, R9, UR4, P0 ;  /* 0x0000000409007c0c */ /* 0x000fda0008706670 */
[----:B------:R-:W-:Y:S05]  /*0b80*/  @P0 EXIT ;  /* 0x000000000000094d */ /* 0x000fea0003800000 */
[----:B------:R-:W1:Y:S01]  /*0b90*/  LDC.64 R2, c[0x0][0x380] ;  /* 0x0000e000ff027b82 */ /* 0x000e620000000a00 */
[----:B------:R-:W-:-:S04]  /*0ba0*/  IMAD R9, R9, UR5, R4 ;  /* 0x0000000509097c24 */ /* 0x000fc8000f8e0204 */
[----:B-1----:R-:W-:-:S05]  /*0bb0*/  IMAD.WIDE R2, R9, 0x8, R2 ;  /* 0x0000000809027825 */ /* 0x002fca00078e0202 */
[----:B------:R-:W-:Y:S01]  /*0bc0*/  STG.E.64 desc[UR6][R2.64], R14 ;  /* 0x0000000e02007986 */ /* 0x000fe2000c101b06 */
[----:B------:R-:W-:Y:S05]  /*0bd0*/  EXIT ;  /* 0x000000000000794d */ /* 0x000fea0003800000 */
.L_x_7:
[----:B------:R-:W-:-:S00]  /*0be0*/  BRA `(.L_x_7) ;  /* 0xfffffffc00fc7947 */ /* 0x000fc0000383ffff */
[----:B------:R-:W-:-:S00]  /*0bf0*/  NOP ;  /* 0x0000000000007918 */ /* 0x000fc00000000000 */
        /* <DEDUP_REMOVED lines=8> */
.L_x_75:


//--------------------- .text._Z13nativeMatmul2IdEvPT_PKS0_S3_iii --------------------------
	.section	.text._Z13nativeMatmul2IdEvPT_PKS0_S3_iii,"ax",@progbits
	.align	128
        .global         _Z13nativeMatmul2IdEvPT_PKS0_S3_iii
        .type           _Z13nativeMatmul2IdEvPT_PKS0_S3_iii,@function
        .size           _Z13nativeMatmul2IdEvPT_PKS0_S3_iii,(.L_x_76 - _Z13nativeMatmul2IdEvPT_PKS0_S3_iii)
        .other          _Z13nativeMatmul2IdEvPT_PKS0_S3_iii,@"STO_CUDA_ENTRY STV_DEFAULT"
_Z13nativeMatmul2IdEvPT_PKS0_S3_iii:
.text._Z13nativeMatmul2IdEvPT_PKS0_S3_iii:
[----:B------:R-:W-:Y:S01]  /*0000*/  LDC R1, c[0x0][0x37c] ;  /* 0x0000df00ff017b82 */ /* 0x000fe20000000800 */
[----:B------:R-:W0:Y:S07]  /*0010*/  S2R R0, SR_TID.X ;  /* 0x0000000000007919 */ /* 0x000e2e0000002100 */
[----:B------:R-:W0:Y:S01]  /*0020*/  S2UR UR9, SR_CTAID.X ;  /* 0x00000000000979c3 */ /* 0x000e220000002500 */
[----:B------:R-:W1:Y:S01]  /*0030*/  LDCU UR4, c[0x0][0x3a0] ;  /* 0x00007400ff0477ac */ /* 0x000e620008000800 */
[----:B------:R-:W2:Y:S01]  /*0040*/  S2R R7, SR_CTAID.Y ;  /* 0x0000000000077919 */ /* 0x000ea20000002600 */
[----:B------:R-:W3:Y:S01]  /*0050*/  LDCU UR5, c[0x0][0x398] ;  /* 0x00007300ff0577ac */ /* 0x000ee20008000800 */
[----:B------:R-:W2:Y:S04]  /*0060*/  S2R R8, SR_TID.Y ;  /* 0x0000000000087919 */ /* 0x000ea80000002200 */
[----:B------:R-:W0:Y:S01]  /*0070*/  LDC R3, c[0x0][0x360] ;  /* 0x0000d800ff037b82 */ /* 0x000e220000000800 */
[----:B------:R-:W2:Y:S01]  /*0080*/  LDCU UR8, c[0x0][0x364] ;  /* 0x00006c80ff0877ac */ /* 0x000ea20008000800 */
[----:B------:R-:W4:Y:S01]  /*0090*/  LDCU.64 UR6, c[0x0][0x358] ;  /* 0x00006b00ff0677ac */ /* 0x000f220008000a00 */
[----:B0-----:R-:W-:-:S05]  /*00a0*/  IMAD R5, R3, UR9, R0 ;  /* 0x0000000903057c24 */ /* 0x001fca000f8e0200 */
[----:B-1----:R-:W-:Y:S01]  /*00b0*/  ISETP.GE.AND P0, PT, R5, UR4, PT ;  /* 0x0000000405007c0c */ /* 0x002fe2000bf06270 */
[----:B--2---:R-:W-:-:S05]  /*00c0*/  IMAD R2, R7, UR8, R8 ;  /* 0x0000000807027c24 */ /* 0x004fca000f8e0208 */
[----:B---3--:R-:W-:-:S13]  /*00d0*/  ISETP.GE.OR P0, PT, R2, UR5, P0 ;  /* 0x0000000502007c0c */ /* 0x008fda0008706670 */
[----:B------:R-:W0:Y:S01]  /*00e0*/  @!P0 LDC.64 R6, c[0x0][0x388] ;  /* 0x0000e200ff068b82 */ /* 0x000e220000000a00 */
[----:B------:R-:W-:Y:S01]  /*00f0*/  @!P0 IMAD R5, R2, UR4, R5 ;  /* 0x0000000402058c24 */ /* 0x000fe2000f8e0205 */
[----:B------:R-:W1:Y:S01]  /*0100*/  I2F.U32.RP R9, R3 ;  /* 0x0000000300097306 */ /* 0x000e620000209000 */
[----:B------:R-:W2:Y:S02]  /*0110*/  LDCU UR4, c[0x0][0x39c] ;  /* 0x00007380ff0477ac */ /* 0x000ea40008000800 */
[----:B0-----:R-:W-:-:S06]  /*0120*/  @!P0 IMAD.WIDE R6, R5, 0x8, R6 ;  /* 0x0000000805068825 */ /* 0x001fcc00078e0206 */
[----:B----4-:R-:W3:Y:S01]  /*0130*/  @!P0 LDG.E.64 R6, desc[UR6][R6.64] ;  /* 0x0000000606068981 */ /* 0x010ee2000c1e1b00 */
[----:B-1----:R-:W0:Y:S01]  /*0140*/  MUFU.RCP R9, R9 ;  /* 0x0000000900097308 */ /* 0x002e220000001000 */
[----:B--2---:R-:W-:Y:S01]  /*0150*/  UIADD3 UR4, UPT, UPT, UR4, -0x1, URZ ;  /* 0xffffffff04047890 */ /* 0x004fe2000fffe0ff */
[----:B------:R-:W1:Y:S01]  /*0160*/  S2UR UR5, SR_CgaCtaId ;  /* 0x00000000000579c3 */ /* 0x000e620000008800 */
[----:B------:R-:W-:Y:S01]  /*0170*/  ISETP.NE.U32.AND P3, PT, R3, RZ, PT ;  /* 0x000000ff0300720c */ /* 0x000fe20003f65070 */
[----:B0-----:R-:W-:-:S06]  /*0180*/  VIADD R5, R9, 0xffffffe ;  /* 0x0ffffffe09057836 */ /* 0x001fcc0000000000 */
[----:B------:R-:W0:Y:S02]  /*0190*/  F2I.FTZ.U32.TRUNC.NTZ R5, R5 ;  /* 0x0000000500057305 */ /* 0x000e24000021f000 */
[----:B0-----:R-:W-:-:S04]  /*01a0*/  IMAD.MOV R4, RZ, RZ, -R5 ;  /* 0x000000ffff047224 */ /* 0x001fc800078e0a05 */
[----:B------:R-:W-:Y:S02]  /*01b0*/  IMAD R11, R4, R3, RZ ;  /* 0x00000003040b7224 */ /* 0x000fe400078e02ff */
[----:B------:R-:W-:-:S05]  /*01c0*/  HFMA2 R4, -RZ, RZ, 0, 0 ;  /* 0x00000000ff047431 */ /* 0x000fca00000001ff */
[----:B------:R-:W-:-:S04]  /*01d0*/  IMAD.HI.U32 R4, R5, R11, R4 ;  /* 0x0000000b05047227 */ /* 0x000fc800078e0004 */
[----:B------:R-:W-:Y:S02]  /*01e0*/  IMAD R5, R3, R8, RZ ;  /* 0x0000000803057224 */ /* 0x000fe400078e02ff */
[----:B------:R-:W-:-:S04]  /*01f0*/  IMAD.HI.U32 R4, R4, UR4, RZ ;  /* 0x0000000404047c27 */ /* 0x000fc8000f8e00ff */
[----:B------:R-:W-:Y:S02]  /*0200*/  IMAD.MOV R10, RZ, RZ, -R4 ;  /* 0x000000ffff0a7224 */ /* 0x000fe400078e0a04 */
[----:B------:R-:W-:Y:S02]  /*0210*/  IMAD.IADD R9, R5, 0x1, R0 ;  /* 0x0000000105097824 */ /* 0x000fe400078e0200 */
[----:B------:R-:W-:Y:S01]  /*0220*/  IMAD R10, R3, R10, UR4 ;  /* 0x00000004030a7e24 */ /* 0x000fe2000f8e020a */
[----:B------:R-:W-:Y:S02]  /*0230*/  UMOV UR4, 0x400 ;  /* 0x0000040000047882 */ /* 0x000fe40000000000 */
[----:B-1----:R-:W-:Y:S02]  /*0240*/  ULEA UR4, UR5, UR4, 0x18 ;  /* 0x0000000405047291 */ /* 0x002fe4000f8ec0ff */
[----:B------:R-:W-:-:S13]  /*0250*/  ISETP.GE.U32.AND P1, PT, R10, R3, PT ;  /* 0x000000030a00720c */ /* 0x000fda0003f26070 */
[----:B------:R-:W-:Y:S01]  /*0260*/  @P1 IMAD.IADD R10, R10, 0x1, -R3 ;  /* 0x000000010a0a1824 */ /* 0x000fe200078e0a03 */
[----:B------:R-:W-:-:S04]  /*0270*/  @P1 IADD3 R4, PT, PT, R4, 0x1, RZ ;  /* 0x0000000104041810 */ /* 0x000fc80007ffe0ff */
[----:B------:R-:W-:Y:S01]  /*0280*/  ISETP.GE.U32.AND P2, PT, R10, R3, PT ;  /* 0x000000030a00720c */ /* 0x000fe20003f46070 */
[----:B------:R-:W-:-:S04]  /*0290*/  @!P0 IMAD.U32 R10, RZ, RZ, UR4 ;  /* 0x00000004ff0a8e24 */ /* 0x000fc8000f8e00ff */
[----:B------:R-:W-:Y:S02]  /*02a0*/  @!P0 IMAD R11, R9, 0x8, R10 ;  /* 0x00000008090b8824 */ /* 0x000fe400078e020a */
[----:B------:R-:W-:-:S05]  /*02b0*/  @P0 IMAD.U32 R10, RZ, RZ, UR4 ;  /* 0x00000004ff0a0e24 */ /* 0x000fca000f8e00ff */
[----:B------:R-:W-:Y:S02]  /*02c0*/  @P0 LEA R9, R9, R10, 0x3 ;  /* 0x0000000a09090211 */ /* 0x000fe400078e18ff */
[----:B------:R-:W-:Y:S02]  /*02d0*/  @P2 IADD3 R4, PT, PT, R4, 0x1, RZ ;  /* 0x0000000104042810 */ /* 0x000fe40007ffe0ff */
[----:B------:R-:W-:-:S04]  /*02e0*/  @!P3 LOP3.LUT R4, RZ, R3, RZ, 0x33, !PT ;  /* 0x00000003ff04b212 */ /* 0x000fc800078e33ff */
[----:B------:R-:W-:Y:S01]  /*02f0*/  ISETP.NE.AND P1, PT, R4, -0x1, PT ;  /* 0xffffffff0400780c */ /* 0x000fe20003f25270 */
[----:B---3--:R0:W-:Y:S04]  /*0300*/  @!P0 STS.64 [R11], R6 ;  /* 0x000000060b008388 */ /* 0x0081e80000000a00 */
[----:B------:R0:W-:Y:S08]  /*0310*/  @P0 STS.64 [R9], RZ ;  /* 0x000000ff09000388 */ /* 0x0001f00000000a00 */
[----:B------:R-:W-:Y:S05]  /*0320*/  @!P1 EXIT ;  /* 0x000000000000994d */ /* 0x000fea0003800000 */
[C---:B0-----:R-:W-:Y:S01]  /*0330*/  IMAD R9, R3.reuse, UR8, RZ ;  /* 0x0000000803097c24 */ /* 0x041fe2000f8e02ff */
[C---:B------:R-:W-:Y:S01]  /*0340*/  LOP3.LUT R7, R3.reuse, 0x7, RZ, 0xc0, !PT ;  /* 0x0000000703077812 */ /* 0x040fe200078ec0ff */
[----:B------:R-:W-:Y:S02]  /*0350*/  IMAD R6, R3, UR9, R8 ;  /* 0x0000000903067c24 */ /* 0x000fe4000f8e0208 */
[----:B------:R-:W-:Y:S02]  /*0360*/  IMAD R8, R9, 0x8, R10 ;  /* 0x0000000809087824 */ /* 0x000fe400078e020a */
[----:B------:R-:W-:-:S07]  /*0370*/  IMAD.MOV.U32 R9, RZ, RZ, RZ ;  /* 0x000000ffff097224 */ /* 0x000fce00078e00ff */
.L_x_17:
[----:B0-----:R-:W0:Y:S01]  /*0380*/  LDCU UR4, c[0x0][0x3a0] ;  /* 0x00007400ff0477ac */ /* 0x001e220008000800 */
[----:B------:R-:W-:Y:S01]  /*0390*/  IADD3 R17, PT, PT, R5, R0, RZ ;  /* 0x0000000005117210 */ /* 0x000fe20007ffe0ff */
[----:B------:R-:W-:Y:S01]  /*03a0*/  BSSY.RECONVERGENT B0, `(.L_x_8) ;  /* 0x000000d000007945 */ /* 0x000fe20003800200 */
[----:B------:R-:W-:-:S03]  /*03b0*/  CS2R R10, SRZ ;  /* 0x00000000000a7805 */ /* 0x000fc6000001ff00 */
[----:B------:R-:W-:Y:S01]  /*03c0*/  IMAD R17, R17, 0x8, R8 ;  /* 0x0000000811117824 */ /* 0x000fe200078e0208 */
[----:B0-----:R-:W-:-:S13]  /*03d0*/  ISETP.GE.AND P0, PT, R6, UR4, PT ;  /* 0x0000000406007c0c */ /* 0x001fda000bf06270 */
[----:B------:R-:W-:Y:S05]  /*03e0*/  @P0 BRA `(.L_x_9) ;  /* 0x0000000000200947 */ /* 0x000fea0003800000 */
[----:B------:R-:W0:Y:S01]  /*03f0*/  LDC R12, c[0x0][0x39c] ;  /* 0x0000e700ff0c7b82 */ /* 0x000e220000000800 */
[----:B------:R-:W-:-:S05]  /*0400*/  IMAD R13, R9, UR8, R0 ;  /* 0x00000008090d7c24 */ /* 0x000fca000f8e0200 */
[----:B0-----:R-:W-:-:S13]  /*0410*/  ISETP.GE.U32.AND P0, PT, R13, R12, PT ;  /* 0x0000000c0d00720c */ /* 0x001fda0003f06070 */
[----:B------:R-:W-:Y:S05]  /*0420*/  @P0 BRA `(.L_x_9) ;  /* 0x0000000000100947 */ /* 0x000fea0003800000 */
[----:B------:R-:W0:Y:S01]  /*0430*/  LDC.64 R10, c[0x0][0x390] ;  /* 0x0000e400ff0a7b82 */ /* 0x000e220000000a00 */
[----:B------:R-:W-:-:S04]  /*0440*/  IMAD R13, R6, R12, R13 ;  /* 0x0000000c060d7224 */ /* 0x000fc800078e020d */
[----:B0-----:R-:W-:-:S06]  /*0450*/  IMAD.WIDE.U32 R10, R13, 0x8, R10 ;  /* 0x000000080d0a7825 */ /* 0x001fcc00078e000a */
[----:B------:R-:W5:Y:S02]  /*0460*/  LDG.E.64 R10, desc[UR6][R10.64] ;  /* 0x000000060a0a7981 */ /* 0x000f64000c1e1b00 */
.L_x_9:
[----:B------:R-:W-:Y:S05]  /*0470*/  BSYNC.RECONVERGENT B0 ;  /* 0x0000000000007941 */ /* 0x000fea0003800200 */
.L_x_8:
[----:B------:R-:W-:Y:S01]  /*0480*/  ISETP.GE.U32.AND P0, PT, R3, 0x8, PT ;  /* 0x000000080300780c */ /* 0x000fe20003f06070 */
[----:B-----5:R0:W-:Y:S01]  /*0490*/  STS.64 [R17], R10 ;  /* 0x0000000a11007388 */ /* 0x0201e20000000a00 */
[----:B------:R-:W-:Y:S01]  /*04a0*/  IMAD.MOV.U32 R24, RZ, RZ, RZ ;  /* 0x000000ffff187224 */ /* 0x000fe200078e00ff */
[----:B------:R-:W-:Y:S01]  /*04b0*/  CS2R R14, SRZ ;  /* 0x00000000000e7805 */ /* 0x000fe2000001ff00 */
[----:B------:R-:W-:Y:S09]  /*04c0*/  BAR.SYNC.DEFER_BLOCKING 0x0 ;  /* 0x0000000000007b1d */ /* 0x000ff20000010000 */
[----:B0-----:R-:W-:Y:S05]  /*04d0*/  @!P0 BRA `(.L_x_10) ;  /* 0x0000000000c08947 */ /* 0x001fea0003800000 */
[----:B------:R-:W0:Y:S01]  /*04e0*/  S2UR UR5, SR_CgaCtaId ;  /* 0x00000000000579c3 */ /* 0x000e220000008800 */
[----:B------:R-:W-:Y:S01]  /*04f0*/  UMOV UR4, 0x400 ;  /* 0x0000040000047882 */ /* 0x000fe20000000000 */
[C---:B------:R-:W-:Y:S01]  /*0500*/  IMAD R20, R3.reuse, UR8, R0 ;  /* 0x0000000803147c24 */ /* 0x040fe2000f8e0200 */
[C---:B------:R-:W-:Y:S02]  /*0510*/  LOP3.LUT R22, R3.reuse, 0xfffffff8, RZ, 0xc0, !PT ;  /* 0xfffffff803167812 */ /* 0x040fe400078ec0ff */
[----:B------:R-:W-:Y:S02]  /*0520*/  CS2R R14, SRZ ;  /* 0x00000000000e7805 */ /* 0x000fe4000001ff00 */
[----:B------:R-:W-:Y:S02]  /*0530*/  LOP3.LUT R21, R3, 0x7f8, RZ, 0xc0, !PT ;  /* 0x000007f803157812 */ /* 0x000fe400078ec0ff */
[----:B------:R-:W-:Y:S01]  /*0540*/  IADD3 R22, PT, PT, -R22, RZ, RZ ;  /* 0x000000ff16167210 */ /* 0x000fe20007ffe1ff */
[----:B0-----:R-:W-:-:S06]  /*0550*/  ULEA UR4, UR5, UR4, 0x18 ;  /* 0x0000000405047291 */ /* 0x001fcc000f8ec0ff */
[----:B------:R-:W-:Y:S02]  /*0560*/  LEA R23, R5, UR4, 0x3 ;  /* 0x0000000405177c11 */ /* 0x000fe4000f8e18ff */
[----:B------:R-:W-:-:S03]  /*0570*/  LEA R20, R20, UR4, 0x3 ;  /* 0x0000000414147c11 */ /* 0x000fc6000f8e18ff */
[----:B------:R-:W-:-:S07]  /*0580*/  VIADD R23, R23, 0x20 ;  /* 0x0000002017177836 */ /* 0x000fce0000000000 */
.L_x_11:
[----:B------:R-:W-:Y:S01]  /*0590*/  LDS.64 R12, [R23+-0x20] ;  /* 0xffffe000170c7984 */ /* 0x000fe20000000a00 */
[C---:B------:R-:W-:Y:S02]  /*05a0*/  IMAD R26, R3.reuse, 0x8, R20 ;  /* 0x00000008031a7824 */ /* 0x040fe400078e0214 */
[----:B------:R-:W-:Y:S01]  /*05b0*/  VIADD R22, R22, 0x8 ;  /* 0x0000000816167836 */ /* 0x000fe20000000000 */
[----:B------:R0:W1:Y:S02]  /*05c0*/  LDS.64 R18, [R20] ;  /* 0x0000000014127984 */ /* 0x0000640000000a00 */
[C---:B------:R-:W-:Y:S02]  /*05d0*/  LEA R24, R3.reuse, R26, 0x3 ;  /* 0x0000001a03187211 */ /* 0x040fe400078e18ff */
[----:B------:R-:W-:Y:S01]  /*05e0*/  LDS.64 R10, [R23+-0x18] ;  /* 0xffffe800170a7984 */ /* 0x000fe20000000a00 */
[----:B------:R-:W-:Y:S02]  /*05f0*/  ISETP.NE.AND P0, PT, R22, RZ, PT ;  /* 0x000000ff1600720c */ /* 0x000fe40003f05270 */
[C---:B------:R-:W-:Y:S01]  /*0600*/  IMAD R25, R3.reuse, 0x8, R24 ;  /* 0x0000000803197824 */ /* 0x040fe200078e0218 */
[----:B------:R2:W3:Y:S01]  /*0610*/  LDS.64 R16, [R26] ;  /* 0x000000001a107984 */ /* 0x0004e20000000a00 */
[----:B0-----:R-:W-:-:S02]  /*0620*/  LEA R20, R3, R20, 0x6 ;  /* 0x0000001403147211 */ /* 0x001fc400078e30ff */
[----:B------:R-:W-:-:S05]  /*0630*/  IMAD R28, R3, 0x8, R25 ;  /* 0x00000008031c7824 */ /* 0x000fca00078e0219 */
[C---:B--2---:R-:W-:Y:S01]  /*0640*/  LEA R26, R3.reuse, R28, 0x3 ;  /* 0x0000001c031a7211 */ /* 0x044fe200078e18ff */
[----:B-1----:R-:W-:Y:S01]  /*0650*/  DFMA R18, R12, R18, R14 ;  /* 0x000000120c12722b */ /* 0x002fe2000000000e */
[----:B------:R-:W-:Y:S04]  /*0660*/  LDS.64 R14, [R23+-0x10] ;  /* 0xfffff000170e7984 */ /* 0x000fe80000000a00 */
[----:B------:R0:W1:Y:S03]  /*0670*/  LDS.64 R12, [R24] ;  /* 0x00000000180c7984 */ /* 0x0000660000000a00 */
[----:B---3--:R-:W-:Y:S01]  /*0680*/  DFMA R16, R10, R16, R18 ;  /* 0x000000100a10722b */ /* 0x008fe20000000012 */
[----:B------:R-:W-:Y:S04]  /*0690*/  LDS.64 R10, [R23+-0x8] ;  /* 0xfffff800170a7984 */ /* 0x000fe80000000a00 */
[----:B------:R2:W3:Y:S01]  /*06a0*/  LDS.64 R18, [R25] ;  /* 0x0000000019127984 */ /* 0x0004e20000000a00 */
[----:B0-----:R-:W-:-:S05]  /*06b0*/  IMAD R24, R3, 0x8, R26 ;  /* 0x0000000803187824 */ /* 0x001fca00078e021a */
[----:B--2---:R-:W-:Y:S01]  /*06c0*/  LEA R25, R3, R24, 0x3 ;  /* 0x0000001803197211 */ /* 0x004fe200078e18ff */
[----:B-1----:R-:W-:Y:S01]  /*06d0*/  DFMA R12, R14, R12, R16 ;  /* 0x0000000c0e0c722b */ /* 0x002fe20000000010 */
[----:B------:R-:W-:Y:S04]  /*06e0*/  LDS.64 R14, [R23] ;  /* 0x00000000170e7984 */ /* 0x000fe80000000a00 */
[----:B------:R-:W0:Y:S03]  /*06f0*/  LDS.64 R16, [R28] ;  /* 0x000000001c107984 */ /* 0x000e260000000a00 */
[----:B---3--:R-:W-:Y:S01]  /*0700*/  DFMA R18, R10, R18, R12 ;  /* 0x000000120a12722b */ /* 0x008fe2000000000c */
[----:B------:R-:W-:Y:S04]  /*0710*/  LDS.64 R10, [R23+0x8] ;  /* 0x00000800170a7984 */ /* 0x000fe80000000a00 */
[----:B------:R-:W1:Y:S03]  /*0720*/  LDS.64 R12, [R26] ;  /* 0x000000001a0c7984 */ /* 0x000e660000000a00 */
[----:B0-----:R-:W-:Y:S01]  /*0730*/  DFMA R14, R14, R16, R18 ;  /* 0x000000100e0e722b */ /* 0x001fe20000000012 */
[----:B------:R-:W-:Y:S04]  /*0740*/  LDS.64 R16, [R23+0x10] ;  /* 0x0000100017107984 */ /* 0x000fe80000000a00 */
[----:B------:R-:W0:Y:S03]  /*0750*/  LDS.64 R18, [R24] ;  /* 0x0000000018127984 */ /* 0x000e260000000a00 */
[----:B-1----:R-:W-:Y:S01]  /*0760*/  DFMA R12, R10, R12, R14 ;  /* 0x0000000c0a0c722b */ /* 0x002fe2000000000e */
[----:B------:R1:W-:Y:S04]  /*0770*/  LDS.64 R10, [R23+0x18] ;  /* 0x00001800170a7984 */ /* 0x0003e80000000a00 */
[----:B------:R-:W2:Y:S01]  /*0780*/  LDS.64 R14, [R25] ;  /* 0x00000000190e7984 */ /* 0x000ea20000000a00 */
[----:B-1----:R-:W-:-:S02]  /*0790*/  VIADD R23, R23, 0x40 ;  /* 0x0000004017177836 */ /* 0x002fc40000000000 */
[----:B0-----:R-:W-:-:S08]  /*07a0*/  DFMA R12, R16, R18, R12 ;  /* 0x00000012100c722b */ /* 0x001fd0000000000c */
[----:B--2---:R-:W-:Y:S01]  /*07b0*/  DFMA R14, R10, R14, R12 ;  /* 0x0000000e0a0e722b */ /* 0x004fe2000000000c */
[----:B------:R-:W-:Y:S10]  /*07c0*/  @P0 BRA `(.L_x_11) ;  /* 0xfffffffc00700947 */ /* 0x000ff4000383ffff */
[----:B------:R-:W-:-:S07]  /*07d0*/  MOV R24, R21 ;  /* 0x0000001500187202 */ /* 0x000fce0000000f00 */
.L_x_10:
[----:B------:R-:W-:-:S13]  /*07e0*/  ISETP.NE.AND P0, PT, R7, RZ, PT ;  /* 0x000000ff0700720c */ /* 0x000fda0003f05270 */
[----:B------:R-:W-:Y:S05]  /*07f0*/  @!P0 BRA `(.L_x_12) ;  /* 0x0000000000e88947 */ /* 0x000fea0003800000 */
[----:B------:R-:W-:-:S05]  /*0800*/  VIADD R10, R7, 0xffffffff ;  /* 0xffffffff070a7836 */ /* 0x000fca0000000000 */
[----:B------:R-:W-:-:S13]  /*0810*/  ISETP.GE.U32.AND P0, PT, R10, 0x3, PT ;  /* 0x000000030a00780c */ /* 0x000fda0003f06070 */
[----:B------:R-:W-:Y:S05]  /*0820*/  @!P0 BRA `(.L_x_13) ;  /* 0x00000000005c8947 */ /* 0x000fea0003800000 */
[----:B------:R-:W0:Y:S01]  /*0830*/  S2UR UR5, SR_CgaCtaId ;  /* 0x00000000000579c3 */ /* 0x000e220000008800 */
[----:B------:R-:W-:Y:S01]  /*0840*/  UMOV UR4, 0x400 ;  /* 0x0000040000047882 */ /* 0x000fe20000000000 */
[C---:B------:R-:W-:Y:S01]  /*0850*/  IMAD R11, R24.reuse, R3, R0 ;  /* 0x00000003180b7224 */ /* 0x040fe200078e0200 */
[----:B------:R-:W-:Y:S01]  /*0860*/  IADD3 R25, PT, PT, R5, R24, RZ ;  /* 0x0000001805197210 */ /* 0x000fe20007ffe0ff */
[----:B------:R-:W-:Y:S02]  /*0870*/  VIADD R24, R24, 0x4 ;  /* 0x0000000418187836 */ /* 0x000fe40000000000 */
[----:B------:R-:W-:-:S05]  /*0880*/  IMAD R18, R11, 0x8, R8 ;  /* 0x000000080b127824 */ /* 0x000fca00078e0208 */
[----:B------:R-:W-:Y:S01]  /*0890*/  LDS.64 R22, [R18] ;  /* 0x0000000012167984 */ /* 0x000fe20000000a00 */
[----:B------:R-:W-:-:S05]  /*08a0*/  LEA R26, R3, R18, 0x3 ;  /* 0x00000012031a7211 */ /* 0x000fca00078e18ff */
[----:B------:R-:W-:Y:S01]  /*08b0*/  LDS.64 R12, [R26] ;  /* 0x000000001a0c7984 */ /* 0x000fe20000000a00 */
[----:B------:R-:W-:-:S05]  /*08c0*/  IMAD R28, R3, 0x8, R26 ;  /* 0x00000008031c7824 */ /* 0x000fca00078e021a */
[----:B------:R-:W-:Y:S01]  /*08d0*/  LEA R19, R3, R28, 0x3 ;  /* 0x0000001c03137211 */ /* 0x000fe200078e18ff */
[----:B0-----:R-:W-:-:S05]  /*08e0*/  ULEA UR4, UR5, UR4, 0x18 ;  /* 0x0000000405047291 */ /* 0x001fca000f8ec0ff */
[----:B------:R-:W-:Y:S01]  /*08f0*/  LDS.64 R18, [R19] ;  /* 0x0000000013127984 */ /* 0x000fe20000000a00 */
[----:B------:R-:W-:-:S05]  /*0900*/  LEA R25, R25, UR4, 0x3 ;  /* 0x0000000419197c11 */ /* 0x000fca000f8e18ff */
[----:B------:R-:W0:Y:S04]  /*0910*/  LDS.64 R16, [R25] ;  /* 0x0000000019107984 */ /* 0x000e280000000a00 */
[----:B------:R-:W1:Y:S04]  /*0920*/  LDS.64 R10, [R25+0x8] ;  /* 0x00000800190a7984 */ /* 0x000e680000000a00 */
[----:B------:R-:W-:Y:S01]  /*0930*/  LDS.64 R20, [R25+0x10] ;  /* 0x0000100019147984 */ /* 0x000fe20000000a00 */
[----:B0-----:R-:W-:-:S03]  /*0940*/  DFMA R22, R16, R22, R14 ;  /* 0x000000161016722b */ /* 0x001fc6000000000e */
[----:B------:R-:W0:Y:S04]  /*0950*/  LDS.64 R14, [R28] ;  /* 0x000000001c0e7984 */ /* 0x000e280000000a00 */
[----:B------:R-:W2:Y:S01]  /*0960*/  LDS.64 R16, [R25+0x18] ;  /* 0x0000180019107984 */ /* 0x000ea20000000a00 */
[----:B-1----:R-:W-:-:S08]  /*0970*/  DFMA R10, R10, R12, R22 ;  /* 0x0000000c0a0a722b */ /* 0x002fd00000000016 */
[----:B0-----:R-:W-:-:S08]  /*0980*/  DFMA R14, R20, R14, R10 ;  /* 0x0000000e140e722b */ /* 0x001fd0000000000a */
[----:B--2---:R-:W-:-:S11]  /*0990*/  DFMA R14, R16, R18, R14 ;  /* 0x00000012100e722b */ /* 0x004fd6000000000e */
.L_x_13:
[----:B------:R-:W-:-:S13]  /*09a0*/  LOP3.LUT P0, R10, R3, 0x3, RZ, 0xc0, !PT ;  /* 0x00000003030a7812 */ /* 0x000fda000780c0ff */
[----:B------:R-:W-:Y:S05]  /*09b0*/  @!P0 BRA `(.L_x_12) ;  /* 0x0000000000788947 */ /* 0x000fea0003800000 */
[----:B------:R-:W-:Y:S02]  /*09c0*/  ISETP.NE.AND P0, PT, R10, 0x1, PT ;  /* 0x000000010a00780c */ /* 0x000fe40003f05270 */
[----:B------:R-:W-:-:S04]  /*09d0*/  LOP3.LUT R11, R3, 0x1, RZ, 0xc0, !PT ;  /* 0x00000001030b7812 */ /* 0x000fc800078ec0ff */
[----:B------:R-:W-:-:S07]  /*09e0*/  ISETP.NE.U32.AND P1, PT, R11, 0x1, PT ;  /* 0x000000010b00780c */ /* 0x000fce0003f25070 */
[----:B------:R-:W-:Y:S06]  /*09f0*/  @!P0 BRA `(.L_x_14) ;  /* 0x00000000003c8947 */ /* 0x000fec0003800000 */
[----:B------:R-:W0:Y:S01]  /*0a00*/  S2UR UR5, SR_CgaCtaId ;  /* 0x00000000000579c3 */ /* 0x000e220000008800 */
[----:B------:R-:W-:Y:S01]  /*0a10*/  UMOV UR4, 0x400 ;  /* 0x0000040000047882 */ /* 0x000fe20000000000 */
[C---:B------:R-:W-:Y:S01]  /*0a20*/  IMAD R11, R24.reuse, R3, R0 ;  /* 0x00000003180b7224 */ /* 0x040fe200078e0200 */
[----:B------:R-:W-:Y:S01]  /*0a30*/  IADD3 R10, PT, PT, R5, R24, RZ ;  /* 0x00000018050a7210 */ /* 0x000fe20007ffe0ff */
[----:B------:R-:W-:Y:S02]  /*0a40*/  VIADD R24, R24, 0x2 ;  /* 0x0000000218187836 */ /* 0x000fe40000000000 */
[----:B------:R-:W-:-:S05]  /*0a50*/  IMAD R22, R11, 0x8, R8 ;  /* 0x000000080b167824 */ /* 0x000fca00078e0208 */
[----:B------:R-:W-:-:S06]  /*0a60*/  LEA R16, R3, R22, 0x3 ;  /* 0x0000001603107211 */ /* 0x000fcc00078e18ff */
[----:B------:R-:W-:Y:S01]  /*0a70*/  LDS.64 R16, [R16] ;  /* 0x0000000010107984 */ /* 0x000fe20000000a00 */
[----:B0-----:R-:W-:-:S06]  /*0a80*/  ULEA UR4, UR5, UR4, 0x18 ;  /* 0x0000000405047291 */ /* 0x001fcc000f8ec0ff */
[----:B------:R-:W-:Y:S02]  /*0a90*/  LEA R20, R10, UR4, 0x3 ;  /* 0x000000040a147c11 */ /* 0x000fe4000f8e18ff */
[----:B------:R-:W-:Y:S04]  /*0aa0*/  LDS.64 R10, [R22] ;  /* 0x00000000160a7984 */ /* 0x000fe80000000a00 */
[----:B------:R-:W0:Y:S04]  /*0ab0*/  LDS.64 R18, [R20] ;  /* 0x0000000014127984 */ /* 0x000e280000000a00 */
[----:B------:R-:W1:Y:S01]  /*0ac0*/  LDS.64 R12, [R20+0x8] ;  /* 0x00000800140c7984 */ /* 0x000e620000000a00 */
[----:B0-----:R-:W-:-:S08]  /*0ad0*/  DFMA R10, R18, R10, R14 ;  /* 0x0000000a120a722b */ /* 0x001fd0000000000e */
[----:B-1----:R-:W-:-:S11]  /*0ae0*/  DFMA R14, R12, R16, R10 ;  /* 0x000000100c0e722b */ /* 0x002fd6000000000a */
.L_x_14:
[----:B------:R-:W-:Y:S05]  /*0af0*/  @P1 BRA `(.L_x_12) ;  /* 0x0000000000281947 */ /* 0x000fea0003800000 */
[----:B------:R-:W0:Y:S01]  /*0b00*/  S2UR UR5, SR_CgaCtaId ;  /* 0x00000000000579c3 */ /* 0x000e220000008800 */
[----:B------:R-:W-:Y:S01]  /*0b10*/  UMOV UR4, 0x400 ;  /* 0x0000040000047882 */ /* 0x000fe20000000000 */
[-C--:B------:R-:W-:Y:S01]  /*0b20*/  IMAD R11, R3, R24.reuse, R0 ;  /* 0x00000018030b7224 */ /* 0x080fe200078e0200 */
[----:B------:R-:W-:-:S03]  /*0b30*/  IADD3 R24, PT, PT, R5, R24, RZ ;  /* 0x0000001805187210 */ /* 0x000fc60007ffe0ff */
[----:B------:R-:W-:-:S06]  /*0b40*/  IMAD R12, R11, 0x8, R8 ;  /* 0x000000080b0c7824 */ /* 0x000fcc00078e0208 */
[----:B------:R-:W-:Y:S01]  /*0b50*/  LDS.64 R12, [R12] ;  /* 0x000000000c0c7984 */ /* 0x000fe20000000a00 */
[----:B0-----:R-:W-:-:S06]  /*0b60*/  ULEA UR4, UR5, UR4, 0x18 ;  /* 0x0000000405047291 */ /* 0x001fcc000f8ec0ff */
[----:B------:R-:W-:-:S06]  /*0b70*/  LEA R10, R24, UR4, 0x3 ;  /* 0x00000004180a7c11 */ /* 0x000fcc000f8e18ff */
[----:B------:R-:W0:Y:S02]  /*0b80*/  LDS.64 R10, [R10] ;  /* 0x000000000a0a7984 */ /* 0x000e240000000a00 */
[----:B0-----:R-:W-:-:S11]  /*0b90*/  DFMA R14, R10, R12, R14 ;  /* 0x0000000c0a0e722b */ /* 0x001fd6000000000e */
.L_x_12:
[----:B------:R-:W0:Y:S01]  /*0ba0*/  LDCU UR4, c[0x0][0x398] ;  /* 0x00007300ff0477ac */ /* 0x000e220008000800 */
[----:B------:R-:W-:Y:S01]  /*0bb0*/  BSSY.RECONVERGENT B0, `(.L_x_15) ;  /* 0x000000c000007945 */ /* 0x000fe20003800200 */
[----:B------:R-:W-:Y:S01]  /*0bc0*/  BAR.SYNC.DEFER_BLOCKING 0x0 ;  /* 0x0000000000007b1d */ /* 0x000fe20000010000 */
[----:B0-----:R-:W-:-:S13]  /*0bd0*/  ISETP.GE.AND P0, PT, R2, UR4, PT ;  /* 0x0000000402007c0c */ /* 0x001fda000bf06270 */
[----:B------:R-:W-:Y:S05]  /*0be0*/  @P0 BRA `(.L_x_16) ;  /* 0x0000000000200947 */ /* 0x000fea0003800000 */
[----:B------:R-:W0:Y:S01]  /*0bf0*/  LDC R12, c[0x0][0x39c] ;  /* 0x0000e700ff0c7b82 */ /* 0x000e220000000800 */
[----:B------:R-:W-:-:S05]  /*0c00*/  IMAD R13, R3, R9, R0 ;  /* 0x00000009030d7224 */ /* 0x000fca00078e0200 */
[----:B0-----:R-:W-:-:S13]  /*0c10*/  ISETP.GE.U32.AND P0, PT, R13, R12, PT ;  /* 0x0000000c0d00720c */ /* 0x001fda0003f06070 */
[----:B------:R-:W-:Y:S05]  /*0c20*/  @P0 BRA `(.L_x_16) ;  /* 0x0000000000100947 */ /* 0x000fea0003800000 */
[----:B------:R-:W0:Y:S01]  /*0c30*/  LDC.64 R10, c[0x0][0x380] ;  /* 0x0000e000ff0a7b82 */ /* 0x000e220000000a00 */
[----:B------:R-:W-:-:S04]  /*0c40*/  IMAD R13, R2, R12, R13 ;  /* 0x0000000c020d7224 */ /* 0x000fc800078e020d */
[----:B0-----:R-:W-:-:S05]  /*0c50*/  IMAD.WIDE.U32 R10, R13, 0x8, R10 ;  /* 0x000000080d0a7825 */ /* 0x001fca00078e000a */
[----:B------:R0:W-:Y:S02]  /*0c60*/  REDG.E.ADD.F64.RN.STRONG.GPU desc[UR6][R10.64], R14 ;  /* 0x0000000e0a0079a6 */ /* 0x0001e4000c12ff06 */
.L_x_16:
[----:B------:R-:W-:Y:S05]  /*0c70*/  BSYNC.RECONVERGENT B0 ;  /* 0x0000000000007941 */ /* 0x000fea0003800200 */
.L_x_15:
[C---:B------:R-:W-:Y:S02]  /*0c80*/  ISETP.NE.AND P0, PT, R9.reuse, R4, PT ;  /* 0x000000040900720c */ /* 0x040fe40003f05270 */
[----:B------:R-:W-:-:S11]  /*0c90*/  IADD3 R9, PT, PT, R9, 0x1, RZ ;  /* 0x0000000109097810 */ /* 0x000fd60007ffe0ff */
[----:B------:R-:W-:Y:S05]  /*0ca0*/  @P0 BRA `(.L_x_17) ;  /* 0xfffffff400b40947 */ /* 0x000fea000383ffff */
[----:B------:R-:W-:Y:S05]  /*0cb0*/  EXIT ;  /* 0x000000000000794d */ /* 0x000fea0003800000 */
.L_x_18:
        /* <DEDUP_REMOVED lines=12> */
.L_x_76:


//--------------------- .text._Z13nativeMatmul1IdEvPT_PKS0_S3_iii --------------------------
	.section	.text._Z13nativeMatmul1IdEvPT_PKS0_S3_iii,"ax",@progbits
	.align	128
        .global         _Z13nativeMatmul1IdEvPT_PKS0_S3_iii
        .type           _Z13nativeMatmul1IdEvPT_PKS0_S3_iii,@function
        .size           _Z13nativeMatmul1IdEvPT_PKS0_S3_iii,(.L_x_77 - _Z13nativeMatmul1IdEvPT_PKS0_S3_iii)
        .other          _Z13nativeMatmul1IdEvPT_PKS0_S3_iii,@"STO_CUDA_ENTRY STV_DEFAULT"
_Z13nativeMatmul1IdEvPT_PKS0_S3_iii:
.text._Z13nativeMatmul1IdEvPT_PKS0_S3_iii:
[----:B------:R-:W-:Y:S01]  /*0000*/  LDC R1, c[0x0][0x37c] ;  /* 0x0000df00ff017b82 */ /* 0x000fe20000000800 */
[----:B------:R-:W0:Y:S07]  /*0010*/  S2R R7, SR_TID.X ;  /* 0x0000000000077919 */ /* 0x000e2e0000002100 */
[----:B------:R-:W1:Y:S01]  /*0020*/  LDC R3, c[0x0][0x364] ;  /* 0x0000d900ff037b82 */ /* 0x000e620000000800 */
[----:B------:R-:W1:Y:S07]  /*0030*/  S2R R2, SR_TID.Y ;  /* 0x0000000000027919 */ /* 0x000e6e0000002200 */
[----:B------:R-:W0:Y:S08]  /*0040*/  S2UR UR5, SR_CTAID.X ;  /* 0x00000000000579c3 */ /* 0x000e300000002500 */
[----:B------:R-:W0:Y:S08]  /*0050*/  LDC R0, c[0x0][0x360] ;  /* 0x0000d800ff007b82 */ /* 0x000e300000000800 */
[----:B------:R-:W1:Y:S08]  /*0060*/  S2UR UR4, SR_CTAID.Y ;  /* 0x00000000000479c3 */ /* 0x000e700000002600 */
[----:B------:R-:W2:Y:S01]  /*0070*/  LDC.64 R4, c[0x0][0x398] ;  /* 0x0000e600ff047b82 */ /* 0x000ea20000000a00 */
[----:B0-----:R-:W-:-:S02]  /*0080*/  IMAD R0, R0, UR5, R7 ;  /* 0x0000000500007c24 */ /* 0x001fc4000f8e0207 */
[----:B-1----:R-:W-:-:S03]  /*0090*/  IMAD R3, R3, UR4, R2 ;  /* 0x0000000403037c24 */ /* 0x002fc6000f8e0202 */
[----:B--2---:R-:W-:-:S04]  /*00a0*/  ISETP.GE.AND P0, PT, R0, R5, PT ;  /* 0x000000050000720c */ /* 0x004fc80003f06270 */
[----:B------:R-:W-:-:S13]  /*00b0*/  ISETP.GE.OR P0, PT, R3, R4, P0 ;  /* 0x000000040300720c */ /* 0x000fda0000706670 */
[----:B------:R-:W-:Y:S05]  /*00c0*/  @P0 EXIT ;  /* 0x000000000000094d */ /* 0x000fea0003800000 */
[----:B------:R-:W0:Y:S01]  /*00d0*/  LDC R2, c[0x0][0x3a0] ;  /* 0x0000e800ff027b82 */ /* 0x000e220000000800 */
[----:B------:R-:W1:Y:S01]  /*00e0*/  LDCU.64 UR4, c[0x0][0x358] ;  /* 0x00006b00ff0477ac */ /* 0x000e620008000a00 */
[----:B------:R-:W-:Y:S02]  /*00f0*/  CS2R R18, SRZ ;  /* 0x0000000000127805 */ /* 0x000fe4000001ff00 */
[----:B0-----:R-:W-:-:S13]  /*0100*/  ISETP.GE.AND P0, PT, R2, 0x1, PT ;  /* 0x000000010200780c */ /* 0x001fda0003f06270 */
[----:B-1----:R-:W-:Y:S05]  /*0110*/  @!P0 BRA `(.L_x_19) ;  /* 0x0000000400e08947 */ /* 0x002fea0003800000 */
[C---:B------:R-:W-:Y:S01]  /*0120*/  ISETP.GE.U32.AND P1, PT, R2.reuse, 0x8, PT ;  /* 0x000000080200780c */ /* 0x040fe20003f26070 */
[----:B------:R-:W-:Y:S01]  /*0130*/  HFMA2 R7, -RZ, RZ, 0, 0 ;  /* 0x00000000ff077431 */ /* 0x000fe200000001ff */
[----:B------:R-:W-:Y:S01]  /*0140*/  LOP3.LUT R4, R2, 0x7, RZ, 0xc0, !PT ;  /* 0x0000000702047812 */ /* 0x000fe200078ec0ff */
[----:B------:R-:W-:Y:S01]  /*0150*/  IMAD R6, R3, R2, RZ ;  /* 0x0000000203067224 */ /* 0x000fe200078e02ff */
[----:B------:R-:W-:Y:S02]  /*0160*/  CS2R R18, SRZ ;  /* 0x0000000000127805 */ /* 0x000fe4000001ff00 */
[----:B------:R-:W-:-:S07]  /*0170*/  ISETP.NE.AND P0, PT, R4, RZ, PT ;  /* 0x000000ff0400720c */ /* 0x000fce0003f05270 */
[----:B------:R-:W-:Y:S06]  /*0180*/  @!P1 BRA `(.L_x_20) ;  /* 0x0000000000c49947 */ /* 0x000fec0003800000 */
[----:B------:R-:W0:Y:S01]  /*0190*/  LDC.64 R8, c[0x0][0x388] ;  /* 0x0000e200ff087b82 */ /* 0x000e220000000a00 */
[----:B------:R-:W-:Y:S01]  /*01a0*/  LOP3.LUT R7, R2, 0x7ffffff8, RZ, 0xc0, !PT ;  /* 0x7ffffff802077812 */ /* 0x000fe200078ec0ff */
[----:B------:R-:W-:Y:S01]  /*01b0*/  IMAD.MOV.U32 R28, RZ, RZ, R0 ;  /* 0x000000ffff1c7224 */ /* 0x000fe200078e0000 */
[----:B------:R-:W-:-:S03]  /*01c0*/  CS2R R18, SRZ ;  /* 0x0000000000127805 */ /* 0x000fc6000001ff00 */
[----:B------:R-:W-:Y:S02]  /*01d0*/  IMAD.MOV R26, RZ, RZ, -R7 ;  /* 0x000000ffff1a7224 */ /* 0x000fe400078e0a07 */
[----:B0-----:R-:W-:-:S03]  /*01e0*/  IMAD.WIDE.U32 R8, R6, 0x8, R8 ;  /* 0x0000000806087825 */ /* 0x001fc600078e0008 */
[----:B------:R-:W-:-:S04]  /*01f0*/  IADD3 R10, P1, PT, R8, 0x20, RZ ;  /* 0x00000020080a7810 */ /* 0x000fc80007f3e0ff */
[----:B------:R-:W-:-:S09]  /*0200*/  IADD3.X R11, PT, PT, RZ, R9, RZ, P1, !PT ;  /* 0x00000009ff0b7210 */ /* 0x000fd20000ffe4ff */
.L_x_21:
[----:B------:R-:W0:Y:S01]  /*0210*/  LDC.64 R22, c[0x0][0x390] ;  /* 0x0000e400ff167b82 */ /* 0x000e220000000a00 */
[----:B------:R-:W-:Y:S01]  /*0220*/  MOV R8, R10 ;  /* 0x0000000a00087202 */ /* 0x000fe20000000f00 */
[----:B------:R-:W-:-:S05]  /*0230*/  IMAD.MOV.U32 R9, RZ, RZ, R11 ;  /* 0x000000ffff097224 */ /* 0x000fca00078e000b */
[----:B------:R-:W2:Y:S04]  /*0240*/  LDG.E.64 R14, desc[UR4][R8.64+-0x20] ;  /* 0xffffe004080e7981 */ /* 0x000ea8000c1e1b00 */
[----:B------:R-:W3:Y:S01]  /*0250*/  LDG.E.64 R10, desc[UR4][R8.64+-0x18] ;  /* 0xffffe804080a7981 */ /* 0x000ee2000c1e1b00 */
[----:B0-----:R-:W-:-:S05]  /*0260*/  IMAD.WIDE R22, R28, 0x8, R22 ;  /* 0x000000081c167825 */ /* 0x001fca00078e0216 */
[----:B------:R-:W2:Y:S01]  /*0270*/  LDG.E.64 R12, desc[UR4][R22.64] ;  /* 0x00000004160c7981 */ /* 0x000ea2000c1e1b00 */
[----:B------:R-:W-:-:S05]  /*0280*/  IMAD.WIDE R24, R5, 0x8, R22 ;  /* 0x0000000805187825 */ /* 0x000fca00078e0216 */
[----:B------:R-:W3:Y:S01]  /*0290*/  LDG.E.64 R16, desc[UR4][R24.64] ;  /* 0x0000000418107981 */ /* 0x000ee2000c1e1b00 */
[----:B------:R-:W-:Y:S01]  /*02a0*/  IMAD.WIDE R20, R5, 0x8, R24 ;  /* 0x0000000805147825 */ /* 0x000fe200078e0218 */
[----:B--2---:R-:W-:Y:S02]  /*02b0*/  DFMA R18, R14, R12, R18 ;  /* 0x0000000c0e12722b */ /* 0x004fe40000000012 */
[----:B------:R-:W2:Y:S04]  /*02c0*/  LDG.E.64 R14, desc[UR4][R8.64+-0x10] ;  /* 0xfffff004080e7981 */ /* 0x000ea8000c1e1b00 */
[----:B------:R0:W2:Y:S02]  /*02d0*/  LDG.E.64 R12, desc[UR4][R20.64] ;  /* 0x00000004140c7981 */ /* 0x0000a4000c1e1b00 */
[----:B---3--:R-:W-:-:S02]  /*02e0*/  DFMA R16, R10, R16, R18 ;  /* 0x000000100a10722b */ /* 0x008fc40000000012 */
[----:B------:R-:W3:Y:S01]  /*02f0*/  LDG.E.64 R10, desc[UR4][R8.64+-0x8] ;  /* 0xfffff804080a7981 */ /* 0x000ee2000c1e1b00 */
[----:B0-----:R-:W-:-:S05]  /*0300*/  IMAD.WIDE R20, R5, 0x8, R20 ;  /* 0x0000000805147825 */ /* 0x001fca00078e0214 */
[----:B------:R-:W3:Y:S01]  /*0310*/  LDG.E.64 R18, desc[UR4][R20.64] ;  /* 0x0000000414127981 */ /* 0x000ee2000c1e1b00 */
[C---:B------:R-:W-:Y:S01]  /*0320*/  IMAD.WIDE R22, R5.reuse, 0x8, R20 ;  /* 0x0000000805167825 */ /* 0x040fe200078e0214 */
[----:B--2---:R-:W-:Y:S02]  /*0330*/  DFMA R12, R14, R12, R16 ;  /* 0x0000000c0e0c722b */ /* 0x004fe40000000010 */
[----:B------:R-:W2:Y:S04]  /*0340*/  LDG.E.64 R16, desc[UR4][R8.64] ;  /* 0x0000000408107981 */ /* 0x000ea8000c1e1b00 */
[----:B------:R-:W2:Y:S01]  /*0350*/  LDG.E.64 R14, desc[UR4][R22.64] ;  /* 0x00000004160e7981 */ /* 0x000ea2000c1e1b00 */
[----:B------:R-:W-:Y:S01]  /*0360*/  IMAD.WIDE R24, R5, 0x8, R22 ;  /* 0x0000000805187825 */ /* 0x000fe200078e0216 */
[----:B---3--:R-:W-:-:S02]  /*0370*/  DFMA R18, R10, R18, R12 ;  /* 0x000000120a12722b */ /* 0x008fc4000000000c */
[----:B------:R-:W3:Y:S04]  /*0380*/  LDG.E.64 R22, desc[UR4][R8.64+0x18] ;  /* 0x0000180408167981 */ /* 0x000ee8000c1e1b00 */
[----:B------:R-:W4:Y:S04]  /*0390*/  LDG.E.64 R10, desc[UR4][R8.64+0x8] ;  /* 0x00000804080a7981 */ /* 0x000f28000c1e1b00 */
[----:B------:R0:W4:Y:S02]  /*03a0*/  LDG.E.64 R12, desc[UR4][R24.64] ;  /* 0x00000004180c7981 */ /* 0x000124000c1e1b00 */
[----:B0-----:R-:W-:-:S04]  /*03b0*/  IMAD.WIDE R24, R5, 0x8, R24 ;  /* 0x0000000805187825 */ /* 0x001fc800078e0218 */
[----:B------:R-:W-:-:S06]  /*03c0*/  IMAD.WIDE R20, R5, 0x8, R24 ;  /* 0x0000000805147825 */ /* 0x000fcc00078e0218 */
[----:B------:R-:W3:Y:S01]  /*03d0*/  LDG.E.64 R20, desc[UR4][R20.64] ;  /* 0x0000000414147981 */ /* 0x000ee2000c1e1b00 */
[----:B--2---:R-:W-:-:S03]  /*03e0*/  DFMA R14, R16, R14, R18 ;  /* 0x0000000e100e722b */ /* 0x004fc60000000012 */
[----:B------:R-:W2:Y:S04]  /*03f0*/  LDG.E.64 R16, desc[UR4][R8.64+0x10] ;  /* 0x0000100408107981 */ /* 0x000ea8000c1e1b00 */
[----:B------:R-:W2:Y:S01]  /*0400*/  LDG.E.64 R18, desc[UR4][R24.64] ;  /* 0x0000000418127981 */ /* 0x000ea2000c1e1b00 */
[----:B------:R-:W-:-:S04]  /*0410*/  IADD3 R26, PT, PT, R26, 0x8, RZ ;  /* 0x000000081a1a7810 */ /* 0x000fc80007ffe0ff */
[----:B------:R-:W-:Y:S01]  /*0420*/  ISETP.NE.AND P1, PT, R26, RZ, PT ;  /* 0x000000ff1a00720c */ /* 0x000fe20003f25270 */
[----:B----4-:R-:W-:Y:S01]  /*0430*/  DFMA R10, R10, R12, R14 ;  /* 0x0000000c0a0a722b */ /* 0x010fe2000000000e */
[----:B------:R-:W-:-:S07]  /*0440*/  LEA R28, R5, R28, 0x3 ;  /* 0x0000001c051c7211 */ /* 0x000fce00078e18ff */
[----:B--2---:R-:W-:Y:S01]  /*0450*/  DFMA R18, R16, R18, R10 ;  /* 0x000000121012722b */ /* 0x004fe2000000000a */
[----:B------:R-:W-:-:S07]  /*0460*/  IADD3 R10, P2, PT, R8, 0x40, RZ ;  /* 0x00000040080a7810 */ /* 0x000fce0007f5e0ff */
[----:B---3--:R-:W-:Y:S01]  /*0470*/  DFMA R18, R22, R20, R18 ;  /* 0x000000141612722b */ /* 0x008fe20000000012 */
[----:B------:R-:W-:Y:S01]  /*0480*/  IMAD.X R11, RZ, RZ, R9, P2 ;  /* 0x000000ffff0b7224 */ /* 0x000fe200010e0609 */
[----:B------:R-:W-:Y:S09]  /*0490*/  @P1 BRA `(.L_x_21) ;  /* 0xfffffffc005c1947 */ /* 0x000ff2000383ffff */
.L_x_20:
[----:B------:R-:W-:Y:S05]  /*04a0*/  @!P0 BRA `(.L_x_19) ;  /* 0x0000000000fc8947 */ /* 0x000fea0003800000 */
[----:B------:R-:W-:Y:S02]  /*04b0*/  ISETP.GE.U32.AND P1, PT, R4, 0x4, PT ;  /* 0x000000040400780c */ /* 0x000fe40003f26070 */
[----:B------:R-:W-:-:S04]  /*04c0*/  LOP3.LUT R26, R2, 0x3, RZ, 0xc0, !PT ;  /* 0x00000003021a7812 */ /* 0x000fc800078ec0ff */
[----:B------:R-:W-:-:S07]  /*04d0*/  ISETP.NE.AND P0, PT, R26, RZ, PT ;  /* 0x000000ff1a00720c */ /* 0x000fce0003f05270 */
[----:B------:R-:W-:Y:S06]  /*04e0*/  @!P1 BRA `(.L_x_22) ;  /* 0x00000000006c9947 */ /* 0x000fec0003800000 */
[----:B------:R-:W0:Y:S01]  /*04f0*/  LDC.64 R24, c[0x0][0x388] ;  /* 0x0000e200ff187b82 */ /* 0x000e220000000a00 */
[----:B------:R-:W1:Y:S01]  /*0500*/  LDCU.64 UR6, c[0x0][0x388] ;  /* 0x00007100ff0677ac */ /* 0x000e620008000a00 */
[C---:B------:R-:W-:Y:S01]  /*0510*/  IMAD.IADD R9, R6.reuse, 0x1, R7 ;  /* 0x0000000106097824 */ /* 0x040fe200078e0207 */
[----:B------:R-:W-:Y:S01]  /*0520*/  IADD3 R4, P1, PT, R6, R7, RZ ;  /* 0x0000000706047210 */ /* 0x000fe20007f3e0ff */
[----:B------:R-:W-:-:S04]  /*0530*/  IMAD R13, R7, R5, R0 ;  /* 0x00000005070d7224 */ /* 0x000fc800078e0200 */
[----:B------:R-:W2:Y:S01]  /*0540*/  LDC.64 R10, c[0x0][0x390] ;  /* 0x0000e400ff0a7b82 */ /* 0x000ea20000000a00 */
[----:B0-----:R-:W-:-:S06]  /*0550*/  IMAD.WIDE.U32 R24, R9, 0x8, R24 ;  /* 0x0000000809187825 */ /* 0x001fcc00078e0018 */
[----:B------:R-:W3:Y:S01]  /*0560*/  LDG.E.64 R24, desc[UR4][R24.64] ;  /* 0x0000000418187981 */ /* 0x000ee2000c1e1b00 */
[----:B--2---:R-:W-:Y:S01]  /*0570*/  IMAD.WIDE R10, R13, 0x8, R10 ;  /* 0x000000080d0a7825 */ /* 0x004fe200078e020a */
[----:B------:R-:W-:Y:S02]  /*0580*/  IADD3.X R13, PT, PT, RZ, RZ, RZ, P1, !PT ;  /* 0x000000ffff0d7210 */ /* 0x000fe40000ffe4ff */
[C---:B-1----:R-:W-:Y:S02]  /*0590*/  LEA R28, P1, R4.reuse, UR6, 0x3 ;  /* 0x00000006041c7c11 */ /* 0x042fe4000f8218ff */
[----:B------:R-:W3:Y:S01]  /*05a0*/  LDG.E.64 R8, desc[UR4][R10.64] ;  /* 0x000000040a087981 */ /* 0x000ee2000c1e1b00 */
[----:B------:R-:W-:Y:S01]  /*05b0*/  IMAD.WIDE R14, R5, 0x8, R10 ;  /* 0x00000008050e7825 */ /* 0x000fe200078e020a */
[----:B------:R-:W-:-:S05]  /*05c0*/  LEA.HI.X R29, R4, UR7, R13, 0x3, P1 ;  /* 0x00000007041d7c11 */ /* 0x000fca00088f1c0d */
[----:B------:R-:W2:Y:S01]  /*05d0*/  LDG.E.64 R12, desc[UR4][R28.64+0x8] ;  /* 0x000008041c0c7981 */ /* 0x000ea2000c1e1b00 */
[----:B------:R-:W-:-:S03]  /*05e0*/  IMAD.WIDE R20, R5, 0x8, R14 ;  /* 0x0000000805147825 */ /* 0x000fc600078e020e */
[----:B------:R-:W2:Y:S04]  /*05f0*/  LDG.E.64 R10, desc[UR4][R14.64] ;  /* 0x000000040e0a7981 */ /* 0x000ea8000c1e1b00 */
[----:B------:R-:W4:Y:S01]  /*0600*/  LDG.E.64 R16, desc[UR4][R20.64] ;  /* 0x0000000414107981 */ /* 0x000f22000c1e1b00 */
[----:B------:R-:W-:-:S03]  /*0610*/  IMAD.WIDE R22, R5, 0x8, R20 ;  /* 0x0000000805167825 */ /* 0x000fc600078e0214 */
[----:B------:R-:W4:Y:S04]  /*0620*/  LDG.E.64 R14, desc[UR4][R28.64+0x10] ;  /* 0x000010041c0e7981 */ /* 0x000f28000c1e1b00 */
[----:B------:R-:W5:Y:S04]  /*0630*/  LDG.E.64 R20, desc[UR4][R28.64+0x18] ;  /* 0x000018041c147981 */ /* 0x000f68000c1e1b00 */
[----:B------:R-:W5:Y:S01]  /*0640*/  LDG.E.64 R22, desc[UR4][R22.64] ;  /* 0x0000000416167981 */ /* 0x000f62000c1e1b00 */
[----:B------:R-:W-:Y:S01]  /*0650*/  VIADD R7, R7, 0x4 ;  /* 0x0000000407077836 */ /* 0x000fe20000000000 */
[----:B---3--:R-:W-:-:S08]  /*0660*/  DFMA R8, R24, R8, R18 ;  /* 0x000000081808722b */ /* 0x008fd00000000012 */
[----:B--2---:R-:W-:-:S08]  /*0670*/  DFMA R8, R12, R10, R8 ;  /* 0x0000000a0c08722b */ /* 0x004fd00000000008 */
[----:B----4-:R-:W-:-:S08]  /*0680*/  DFMA R8, R14, R16, R8 ;  /* 0x000000100e08722b */ /* 0x010fd00000000008 */
[----:B-----5:R-:W-:-:S11]  /*0690*/  DFMA R18, R20, R22, R8 ;  /* 0x000000161412722b */ /* 0x020fd60000000008 */
.L_x_22:
[----:B------:R-:W-:Y:S05]  /*06a0*/  @!P0 BRA `(.L_x_19) ;  /* 0x00000000007c8947 */ /* 0x000fea0003800000 */
[----:B------:R-:W-:Y:S02]  /*06b0*/  ISETP.NE.AND P1, PT, R26, 0x1, PT ;  /* 0x000000011a00780c */ /* 0x000fe40003f25270 */
[----:B------:R-:W-:-:S04]  /*06c0*/  LOP3.LUT R2, R2, 0x1, RZ, 0xc0, !PT ;  /* 0x0000000102027812 */ /* 0x000fc800078ec0ff */
[----:B------:R-:W-:-:S07]  /*06d0*/  ISETP.NE.U32.AND P0, PT, R2, 0x1, PT ;  /* 0x000000010200780c */ /* 0x000fce0003f05070 */
[----:B------:R-:W0:Y:S01]  /*06e0*/  @P1 LDC.64 R10, c[0x0][0x388] ;  /* 0x0000e200ff0a1b82 */ /* 0x000e220000000a00 */
[C---:B------:R-:W-:Y:S01]  /*06f0*/  @P1 IADD3 R15, PT, PT, R6.reuse, R7, RZ ;  /* 0x00000007060f1210 */ /* 0x040fe20007ffe0ff */
[C---:B------:R-:W-:Y:S01]  /*0700*/  @P1 IMAD R23, R7.reuse, R5, R0 ;  /* 0x0000000507171224 */ /* 0x040fe200078e0200 */
[----:B------:R-:W-:Y:S01]  /*0710*/  @P1 IADD3 R2, P2, PT, R6, R7, RZ ;  /* 0x0000000706021210 */ /* 0x000fe20007f5e0ff */
[----:B------:R-:W-:-:S03]  /*0720*/  @P1 VIADD R7, R7, 0x2 ;  /* 0x0000000207071836 */ /* 0x000fc60000000000 */
[----:B------:R-:W-:Y:S01]  /*0730*/  @P1 IADD3.X R4, PT, PT, RZ, RZ, RZ, P2, !PT ;  /* 0x000000ffff041210 */ /* 0x000fe200017fe4ff */
[----:B------:R-:W1:Y:S08]  /*0740*/  @P1 LDC.64 R20, c[0x0][0x390] ;  /* 0x0000e400ff141b82 */ /* 0x000e700000000a00 */
[----:B------:R-:W2:Y:S08]  /*0750*/  @P1 LDC.64 R16, c[0x0][0x388] ;  /* 0x0000e200ff101b82 */ /* 0x000eb00000000a00 */
[----:B------:R-:W3:Y:S01]  /*0760*/  @!P0 LDC.64 R12, c[0x0][0x388] ;  /* 0x0000e200ff0c8b82 */ /* 0x000ee20000000a00 */
[----:B0-----:R-:W-:-:S07]  /*0770*/  @P1 IMAD.WIDE.U32 R14, R15, 0x8, R10 ;  /* 0x000000080f0e1825 */ /* 0x001fce00078e000a */
[----:B------:R-:W0:Y:S01]  /*0780*/  @!P0 LDC.64 R8, c[0x0][0x390] ;  /* 0x0000e400ff088b82 */ /* 0x000e220000000a00 */
[----:B-1----:R-:W-:Y:S01]  /*0790*/  @P1 IMAD.WIDE R20, R23, 0x8, R20 ;  /* 0x0000000817141825 */ /* 0x002fe200078e0214 */
[----:B------:R-:W4:Y:S04]  /*07a0*/  @P1 LDG.E.64 R14, desc[UR4][R14.64] ;  /* 0x000000040e0e1981 */ /* 0x000f28000c1e1b00 */
[----:B------:R-:W4:Y:S01]  /*07b0*/  @P1 LDG.E.64 R10, desc[UR4][R20.64] ;  /* 0x00000004140a1981 */ /* 0x000f22000c1e1b00 */
[----:B--2---:R-:W-:Y:S01]  /*07c0*/  @P1 LEA R16, P2, R2, R16, 0x3 ;  /* 0x0000001002101211 */ /* 0x004fe200078418ff */
[----:B------:R-:W-:-:S03]  /*07d0*/  @P1 IMAD.WIDE R22, R5, 0x8, R20 ;  /* 0x0000000805161825 */ /* 0x000fc600078e0214 */
[----:B------:R-:W-:Y:S01]  /*07e0*/  @P1 LEA.HI.X R17, R2, R17, R4, 0x3, P2 ;  /* 0x0000001102111211 */ /* 0x000fe200010f1c04 */
[----:B------:R-:W-:Y:S01]  /*07f0*/  @!P0 IMAD R27, R7, R5, R0 ;  /* 0x00000005071b8224 */ /* 0x000fe200078e0200 */
[----:B------:R-:W-:Y:S02]  /*0800*/  @!P0 IADD3 R25, PT, PT, R6, R7, RZ ;  /* 0x0000000706198210 */ /* 0x000fe40007ffe0ff */
[----:B------:R-:W2:Y:S04]  /*0810*/  @P1 LDG.E.64 R6, desc[UR4][R22.64] ;  /* 0x0000000416061981 */ /* 0x000ea8000c1e1b00 */
[----:B------:R-:W2:Y:S01]  /*0820*/  @P1 LDG.E.64 R16, desc[UR4][R16.64+0x8] ;  /* 0x0000080410101981 */ /* 0x000ea2000c1e1b00 */
[----:B---3--:R-:W-:-:S04]  /*0830*/  @!P0 IMAD.WIDE.U32 R12, R25, 0x8, R12 ;  /* 0x00000008190c8825 */ /* 0x008fc800078e000c */
[----:B0-----:R-:W-:Y:S02]  /*0840*/  @!P0 IMAD.WIDE R8, R27, 0x8, R8 ;  /* 0x000000081b088825 */ /* 0x001fe400078e0208 */
[----:B------:R-:W3:Y:S04]  /*0850*/  @!P0 LDG.E.64 R12, desc[UR4][R12.64] ;  /* 0x000000040c0c8981 */ /* 0x000ee8000c1e1b00 */
[----:B------:R-:W3:Y:S01]  /*0860*/  @!P0 LDG.E.64 R8, desc[UR4][R8.64] ;  /* 0x0000000408088981 */ /* 0x000ee2000c1e1b00 */
[----:B----4-:R-:W-:-:S08]  /*0870*/  @P1 DFMA R10, R14, R10, R18 ;  /* 0x0000000a0e0a122b */ /* 0x010fd00000000012 */
[----:B--2---:R-:W-:-:S08]  /*0880*/  @P1 DFMA R18, R16, R6, R10 ;  /* 0x000000061012122b */ /* 0x004fd0000000000a */
[----:B---3--:R-:W-:-:S11]  /*0890*/  @!P0 DFMA R18, R12, R8, R18 ;  /* 0x000000080c12822b */ /* 0x008fd60000000012 */
.L_x_19:
[----:B------:R-:W0:Y:S01]  /*08a0*/  LDC.64 R6, c[0x0][0x380] ;  /* 0x0000e000ff067b82 */ /* 0x000e220000000a00 */
[----:B------:R-:W-:-:S04]  /*08b0*/  IMAD R3, R3, R5, R0 ;  /* 0x0000000503037224 */ /* 0x000fc800078e0200 */
[----:B0-----:R-:W-:-:S05]  /*08c0*/  IMAD.WIDE R2, R3, 0x8, R6 ;  /* 0x0000000803027825 */ /* 0x001fca00078e0206 */
[----:B------:R-:W-:Y:S01]  /*08d0*/  STG.E.64 desc[UR4][R2.64], R18 ;  /* 0x0000001202007986 */ /* 0x000fe2000c101b04 */
[----:B------:R-:W-:Y:S05]  /*08e0*/  EXIT ;  /* 0x000000000000794d */ /* 0x000fea0003800000 */
.L_x_23:
        /* <DEDUP_REMOVED lines=9> */
.L_x_77:


//--------------------- .text._Z13nativeMatmul3IfEvPT_PKS0_S3_iii --------------------------
	.section	.text._Z13nativeMatmul3IfEvPT_PKS0_S3_iii,"ax",@progbits
	.align	128
        .global         _Z13nativeMatmul3IfEvPT_PKS0_S3_iii
        .type           _Z13nativeMatmul3IfEvPT_PKS0_S3_iii,@function
        .size           _Z13nativeMatmul3IfEvPT_PKS0_S3_iii,(.L_x_78 - _Z13nativeMatmul3IfEvPT_PKS0_S3_iii)
        .other          _Z13nativeMatmul3IfEvPT_PKS0_S3_iii,@"STO_CUDA_ENTRY STV_DEFAULT"
_Z13nativeMatmul3IfEvPT_PKS0_S3_iii:
.text._Z13nativeMatmul3IfEvPT_PKS0_S3_iii:
[----:B------:R-:W-:Y:S08]  /*0000*/  LDC R1, c[0x0][0x37c] ;  /* 0x0000df00ff017b82 */ /* 0x000ff00000000800 */
[----:B------:R-:W0:Y:S01]  /*0010*/  LDC R0, c[0x0][0x360] ;  /* 0x0000d800ff007b82 */ /* 0x000e220000000800 */
[----:B------:R-:W1:Y:S01]  /*0020*/  LDCU UR4, c[0x0][0x3a0] ;  /* 0x00007400ff0477ac */ /* 0x000e620008000800 */
[----:B------:R-:W2:Y:S01]  /*0030*/  S2R R7, SR_TID.X ;  /* 0x0000000000077919 */ /* 0x000ea20000002100 */
[----:B------:R-:W-:Y:S01]  /*0040*/  IMAD.MOV.U32 R15, RZ, RZ, RZ ;  /* 0x000000ffff0f7224 */ /* 0x000fe200078e00ff */
[----:B------:R-:W3:Y:S01]  /*0050*/  LDCU UR8, c[0x0][0x364] ;  /* 0x00006c80ff0877ac */ /* 0x000ee20008000800 */
[----:B------:R-:W3:Y:S01]  /*0060*/  S2R R9, SR_TID.Y ;  /* 0x0000000000097919 */ /* 0x000ee20000002200 */
[----:B------:R-:W4:Y:S01]  /*0070*/  LDCU.64 UR6, c[0x0][0x358] ;  /* 0x00006b00ff0677ac */ /* 0x000f220008000a00 */
[----:B-1----:R-:W-:Y:S01]  /*0080*/  UIADD3 UR4, UPT, UPT, UR4, -0x1, URZ ;  /* 0xffffffff04047890 */ /* 0x002fe2000fffe0ff */
[----:B0-----:R-:W0:Y:S01]  /*0090*/  I2F.U32.RP R4, R0 ;  /* 0x0000000000047306 */ /* 0x001e220000209000 */
[----:B------:R-:W-:-:S07]  /*00a0*/  ISETP.NE.U32.AND P2, PT, R0, RZ, PT ;  /* 0x000000ff0000720c */ /* 0x000fce0003f45070 */
[----:B0-----:R-:W0:Y:S02]  /*00b0*/  MUFU.RCP R4, R4 ;  /* 0x0000000400047308 */ /* 0x001e240000001000 */
[----:B0-----:R-:W-:-:S06]  /*00c0*/  IADD3 R2, PT, PT, R4, 0xffffffe, RZ ;  /* 0x0ffffffe04027810 */ /* 0x001fcc0007ffe0ff */
[----:B------:R0:W1:Y:S02]  /*00d0*/  F2I.FTZ.U32.TRUNC.NTZ R3, R2 ;  /* 0x0000000200037305 */ /* 0x000064000021f000 */
[----:B0-----:R-:W-:Y:S02]  /*00e0*/  HFMA2 R2, -RZ, RZ, 0, 0 ;  /* 0x00000000ff027431 */ /* 0x001fe400000001ff */
[----:B-1----:R-:W-:-:S04]  /*00f0*/  IMAD.MOV R5, RZ, RZ, -R3 ;  /* 0x000000ffff057224 */ /* 0x002fc800078e0a03 */
[----:B------:R-:W-:-:S04]  /*0100*/  IMAD R5, R5, R0, RZ ;  /* 0x0000000005057224 */ /* 0x000fc800078e02ff */
[----:B------:R-:W-:Y:S02]  /*0110*/  IMAD.HI.U32 R3, R3, R5, R2 ;  /* 0x0000000503037227 */ /* 0x000fe400078e0002 */
[----:B------:R-:W3:Y:S04]  /*0120*/  S2R R2, SR_CTAID.Y ;  /* 0x0000000000027919 */ /* 0x000ee80000002600 */
[----:B------:R-:W-:-:S04]  /*0130*/  IMAD.HI.U32 R6, R3, UR4, RZ ;  /* 0x0000000403067c27 */ /* 0x000fc8000f8e00ff */
[----:B------:R-:W-:-:S04]  /*0140*/  IMAD.MOV R3, RZ, RZ, -R6 ;  /* 0x000000ffff037224 */ /* 0x000fc800078e0a06 */
[----:B------:R-:W-:Y:S01]  /*0150*/  IMAD R3, R0, R3, UR4 ;  /* 0x0000000400037e24 */ /* 0x000fe2000f8e0203 */
[----:B------:R-:W2:Y:S04]  /*0160*/  S2UR UR4, SR_CTAID.X ;  /* 0x00000000000479c3 */ /* 0x000ea80000002500 */
[----:B------:R-:W-:-:S13]  /*0170*/  ISETP.GE.U32.AND P0, PT, R3, R0, PT ;  /* 0x000000000300720c */ /* 0x000fda0003f06070 */
[-C--:B------:R-:W-:Y:S01]  /*0180*/  @P0 IADD3 R3, PT, PT, R3, -R0.reuse, RZ ;  /* 0x8000000003030210 */ /* 0x080fe20007ffe0ff */
[----:B------:R-:W-:Y:S02]  /*0190*/  @P0 VIADD R6, R6, 0x1 ;  /* 0x0000000106060836 */ /* 0x000fe40000000000 */
[----:B---3--:R-:W-:Y:S01]  /*01a0*/  IMAD R11, R2, UR8, R9 ;  /* 0x00000008020b7c24 */ /* 0x008fe2000f8e0209 */
[----:B------:R-:W-:Y:S01]  /*01b0*/  ISETP.GE.U32.AND P1, PT, R3, R0, PT ;  /* 0x000000000300720c */ /* 0x000fe20003f26070 */
[----:B--2---:R-:W-:-:S12]  /*01c0*/  IMAD R8, R0, UR4, R7 ;  /* 0x0000000400087c24 */ /* 0x004fd8000f8e0207 */
[----:B------:R-:W-:Y:S02]  /*01d0*/  @P1 IADD3 R6, PT, PT, R6, 0x1, RZ ;  /* 0x0000000106061810 */ /* 0x000fe40007ffe0ff */
[----:B------:R-:W-:-:S04]  /*01e0*/  @!P2 LOP3.LUT R6, RZ, R0, RZ, 0x33, !PT ;  /* 0x00000000ff06a212 */ /* 0x000fc800078e33ff */
[----:B------:R-:W-:-:S13]  /*01f0*/  ISETP.NE.AND P0, PT, R6, -0x1, PT ;  /* 0xffffffff0600780c */ /* 0x000fda0003f05270 */
[----:B----4-:R-:W-:Y:S05]  /*0200*/  @!P0 BRA `(.L_x_24) ;  /* 0x0000000800248947 */ /* 0x010fea0003800000 */
[----:B------:R-:W0:Y:S01]  /*0210*/  S2UR UR5, SR_CgaCtaId ;  /* 0x00000000000579c3 */ /* 0x000e220000008800 */
[C---:B------:R-:W-:Y:S01]  /*0220*/  IMAD R2, R0.reuse, UR8, RZ ;  /* 0x0000000800027c24 */ /* 0x040fe2000f8e02ff */
[----:B------:R-:W-:Y:S01]  /*0230*/  UMOV UR4, 0x400 ;  /* 0x0000040000047882 */ /* 0x000fe20000000000 */
[C---:B------:R-:W-:Y:S01]  /*0240*/  IMAD R10, R0.reuse, R9, RZ ;  /* 0x00000009000a7224 */ /* 0x040fe200078e02ff */
[----:B------:R-:W-:Y:S01]  /*0250*/  LOP3.LUT R20, R0, 0x7, RZ, 0xc0, !PT ;  /* 0x0000000700147812 */ /* 0x000fe200078ec0ff */
[----:B------:R-:W-:Y:S01]  /*0260*/  IMAD.MOV.U32 R12, RZ, RZ, RZ ;  /* 0x000000ffff0c7224 */ /* 0x000fe200078e00ff */
[----:B------:R-:W-:Y:S02]  /*0270*/  SHF.L.U32 R2, R2, 0x2, RZ ;  /* 0x0000000202027819 */ /* 0x000fe400000006ff */
[----:B------:R-:W-:-:S03]  /*0280*/  MOV R15, RZ ;  /* 0x000000ff000f7202 */ /* 0x000fc60000000f00 */
[----:B------:R-:W-:Y:S01]  /*0290*/  IMAD R14, R7, 0x4, R2 ;  /* 0x00000004070e7824 */ /* 0x000fe200078e0202 */
[----:B0-----:R-:W-:-:S06]  /*02a0*/  ULEA UR4, UR5, UR4, 0x18 ;  /* 0x0000000405047291 */ /* 0x001fcc000f8ec0ff */
[----:B------:R-:W-:Y:S01]  /*02b0*/  IADD3 R13, PT, PT, R2, UR4, RZ ;  /* 0x00000004020d7c10 */ /* 0x000fe2000fffe0ff */
[----:B------:R-:W-:-:S07]  /*02c0*/  VIADD R14, R14, UR4 ;  /* 0x000000040e0e7c36 */ /* 0x000fce0008000000 */
.L_x_30:
[----:B0-----:R-:W0:Y:S01]  /*02d0*/  LDCU UR5, c[0x0][0x398] ;  /* 0x00007300ff0577ac */ /* 0x001e220008000800 */
[----:B------:R-:W-:Y:S01]  /*02e0*/  IMAD R19, R12, UR8, R9 ;  /* 0x000000080c137c24 */ /* 0x000fe2000f8e0209 */
[----:B------:R-:W-:Y:S01]  /*02f0*/  MOV R21, RZ ;  /* 0x000000ff00157202 */ /* 0x000fe20000000f00 */
[----:B------:R-:W-:Y:S01]  /*0300*/  IMAD R16, R0, R12, R7 ;  /* 0x0000000c00107224 */ /* 0x000fe200078e0207 */
[----:B------:R-:W1:Y:S01]  /*0310*/  LDCU UR10, c[0x0][0x3a0] ;  /* 0x00007400ff0a77ac */ /* 0x000e620008000800 */
[----:B------:R-:W2:Y:S01]  /*0320*/  LDCU UR9, c[0x0][0x39c] ;  /* 0x00007380ff0977ac */ /* 0x000ea20008000800 */
[----:B0-----:R-:W-:Y:S02]  /*0330*/  ISETP.GE.AND P0, PT, R11, UR5, PT ;  /* 0x000000050b007c0c */ /* 0x001fe4000bf06270 */
[----:B-1----:R-:W-:Y:S02]  /*0340*/  ISETP.GE.U32.AND P1, PT, R19, UR10, PT ;  /* 0x0000000a13007c0c */ /* 0x002fe4000bf26070 */
[----:B------:R-:W-:-:S02]  /*0350*/  ISETP.GE.U32.OR P0, PT, R16, UR10, P0 ;  /* 0x0000000a10007c0c */ /* 0x000fc40008706470 */
[----:B--2---:R-:W-:-:S11]  /*0360*/  ISETP.GE.OR P1, PT, R8, UR9, P1 ;  /* 0x0000000908007c0c */ /* 0x004fd60008f26670 */
[----:B------:R-:W0:Y:S01]  /*0370*/  @!P0 LDC.64 R4, c[0x0][0x388] ;  /* 0x0000e200ff048b82 */ /* 0x000e220000000a00 */
[----:B------:R-:W-:Y:S02]  /*0380*/  @!P0 IMAD R17, R11, UR10, R16 ;  /* 0x0000000a0b118c24 */ /* 0x000fe4000f8e0210 */
[----:B------:R-:W-:-:S05]  /*0390*/  @!P1 IMAD R19, R19, UR9, R8 ;  /* 0x0000000913139c24 */ /* 0x000fca000f8e0208 */
[----:B------:R-:W1:Y:S01]  /*03a0*/  @!P1 LDC.64 R2, c[0x0][0x390] ;  /* 0x0000e400ff029b82 */ /* 0x000e620000000a00 */
[----:B0-----:R-:W-:Y:S01]  /*03b0*/  @!P0 IMAD.WIDE.U32 R4, R17, 0x4, R4 ;  /* 0x0000000411048825 */ /* 0x001fe200078e0004 */
[----:B------:R-:W-:-:S06]  /*03c0*/  CS2R R16, SRZ ;  /* 0x0000000000107805 */ /* 0x000fcc000001ff00 */
[----:B------:R-:W2:Y:S01]  /*03d0*/  @!P0 LDG.E R16, desc[UR6][R4.64] ;  /* 0x0000000604108981 */ /* 0x000ea2000c1e1900 */
[----:B-1----:R-:W-:-:S05]  /*03e0*/  @!P1 IMAD.WIDE.U32 R2, R19, 0x4, R2 ;  /* 0x0000000413029825 */ /* 0x002fca00078e0002 */
[----:B------:R-:W3:Y:S01]  /*03f0*/  @!P1 LDG.E R21, desc[UR6][R2.64] ;  /* 0x0000000602159981 */ /* 0x000ee2000c1e1900 */
[----:B------:R-:W-:Y:S01]  /*0400*/  IMAD.IADD R18, R10, 0x1, R7 ;  /* 0x000000010a127824 */ /* 0x000fe200078e0207 */
[----:B------:R-:W-:-:S04]  /*0410*/  ISETP.GE.U32.AND P0, PT, R0, 0x8, PT ;  /* 0x000000080000780c */ /* 0x000fc80003f06070 */
[C---:B------:R-:W-:Y:S02]  /*0420*/  LEA R19, R18.reuse, UR4, 0x2 ;  /* 0x0000000412137c11 */ /* 0x040fe4000f8e10ff */
[----:B------:R-:W-:-:S03]  /*0430*/  LEA R18, R18, R13, 0x2 ;  /* 0x0000000d12127211 */ /* 0x000fc600078e10ff */
[----:B--2---:R0:W-:Y:S04]  /*0440*/  STS [R19], R16 ;  /* 0x0000001013007388 */ /* 0x0041e80000000800 */
[----:B---3--:R0:W-:Y:S01]  /*0450*/  STS [R18], R21 ;  /* 0x0000001512007388 */ /* 0x0081e20000000800 */
[----:B------:R-:W-:Y:S06]  /*0460*/  BAR.SYNC.DEFER_BLOCKING 0x0 ;  /* 0x0000000000007b1d */ /* 0x000fec0000010000 */
[----:B------:R-:W-:Y:S05]  /*0470*/  @!P0 BRA `(.L_x_25) ;  /* 0x0000000000ac8947 */ /* 0x000fea0003800000 */
[----:B------:R-:W-:Y:S01]  /*0480*/  LOP3.LUT R5, R0, 0xfffffff8, RZ, 0xc0, !PT ;  /* 0xfffffff800057812 */ /* 0x000fe200078ec0ff */
[----:B------:R-:W-:Y:S01]  /*0490*/  IMAD.MOV.U32 R3, RZ, RZ, R14 ;  /* 0x000000ffff037224 */ /* 0x000fe200078e000e */
[----:B------:R-:W-:Y:S02]  /*04a0*/  LEA R4, R10, UR4, 0x2 ;  /* 0x000000040a047c11 */ /* 0x000fe4000f8e10ff */
[----:B------:R-:W-:Y:S01]  /*04b0*/  LOP3.LUT R2, R0, 0x7f8, RZ, 0xc0, !PT ;  /* 0x000007f800027812 */ /* 0x000fe200078ec0ff */
[----:B------:R-:W-:Y:S01]  /*04c0*/  IMAD.MOV R5, RZ, RZ, -R5 ;  /* 0x000000ffff057224 */ /* 0x000fe200078e0a05 */
[----:B------:R-:W-:-:S07]  /*04d0*/  IADD3 R4, PT, PT, R4, 0x10, RZ ;  /* 0x0000001004047810 */ /* 0x000fce0007ffe0ff */
.L_x_26:
[----:B0-----:R-:W-:Y:S01]  /*04e0*/  LEA R21, R0, R3, 0x2 ;  /* 0x0000000300157211 */ /* 0x001fe200078e10ff */
[----:B------:R-:W-:Y:S01]  /*04f0*/  LDS R16, [R4+-0x10] ;  /* 0xfffff00004107984 */ /* 0x000fe20000000800 */
[----:B------:R-:W-:-:S03]  /*0500*/  VIADD R5, R5, 0x8 ;  /* 0x0000000805057836 */ /* 0x000fc60000000000 */
[----:B------:R0:W1:Y:S01]  /*0510*/  LDS R19, [R3] ;  /* 0x0000000003137984 */ /* 0x0000620000000800 */
[C---:B------:R-:W-:Y:S01]  /*0520*/  IMAD R23, R0.reuse, 0x4, R21 ;  /* 0x0000000400177824 */ /* 0x040fe200078e0215 */
[----:B------:R-:W-:Y:S02]  /*0530*/  ISETP.NE.AND P0, PT, R5, RZ, PT ;  /* 0x000000ff0500720c */ /* 0x000fe40003f05270 */
[----:B------:R-:W-:Y:S02]  /*0540*/  LDS R22, [R4+-0xc] ;  /* 0xfffff40004167984 */ /* 0x000fe40000000800 */
[C---:B------:R-:W-:Y:S02]  /*0550*/  LEA R25, R0.reuse, R23, 0x2 ;  /* 0x0000001700197211 */ /* 0x040fe400078e10ff */
[----:B------:R-:W2:Y:S01]  /*0560*/  LDS R21, [R21] ;  /* 0x0000000015157984 */ /* 0x000ea20000000800 */
[C---:B0-----:R-:W-:Y:S02]  /*0570*/  LEA R3, R0.reuse, R3, 0x5 ;  /* 0x0000000300037211 */ /* 0x041fe400078e28ff */
[C---:B------:R-:W-:Y:S01]  /*0580*/  IMAD R27, R0.reuse, 0x4, R25 ;  /* 0x00000004001b7824 */ /* 0x040fe200078e0219 */
[----:B------:R-:W-:Y:S04]  /*0590*/  LDS R17, [R4+-0x8] ;  /* 0xfffff80004117984 */ /* 0x000fe80000000800 */
[----:B------:R0:W3:Y:S01]  /*05a0*/  LDS R18, [R23] ;  /* 0x0000000017127984 */ /* 0x0000e20000000800 */
[----:B------:R-:W-:-:S03]  /*05b0*/  LEA R29, R0, R27, 0x2 ;  /* 0x0000001b001d7211 */ /* 0x000fc600078e10ff */
[----:B------:R-:W-:Y:S02]  /*05c0*/  LDS R26, [R4+0x8] ;  /* 0x00000800041a7984 */ /* 0x000fe40000000800 */
[----:B0-----:R-:W-:Y:S02]  /*05d0*/  IMAD R23, R0, 0x4, R29 ;  /* 0x0000000400177824 */ /* 0x001fe400078e021d */
[----:B-1----:R-:W-:Y:S02]  /*05e0*/  FFMA R19, R16, R19, R15 ;  /* 0x0000001310137223 */ /* 0x002fe4000000000f */
[----:B------:R-:W-:Y:S04]  /*05f0*/  LDS R15, [R4+-0x4] ;  /* 0xfffffc00040f7984 */ /* 0x000fe80000000800 */
[----:B------:R-:W0:Y:S01]  /*0600*/  LDS R16, [R25] ;  /* 0x0000000019107984 */ /* 0x000e220000000800 */
[----:B--2---:R-:W-:Y:S01]  /*0610*/  FFMA R24, R22, R21, R19 ;  /* 0x0000001516187223 */ /* 0x004fe20000000013 */
[----:B------:R-:W-:-:S02]  /*0620*/  LEA R21, R0, R23, 0x2 ;  /* 0x0000001700157211 */ /* 0x000fc400078e10ff */
[----:B------:R-:W-:Y:S04]  /*0630*/  LDS R19, [R4] ;  /* 0x0000000004137984 */ /* 0x000fe80000000800 */
[----:B------:R-:W1:Y:S01]  /*0640*/  LDS R22, [R27] ;  /* 0x000000001b167984 */ /* 0x000e620000000800 */
[----:B---3--:R-:W-:-:S03]  /*0650*/  FFMA R28, R17, R18, R24 ;  /* 0x00000012111c7223 */ /* 0x008fc60000000018 */
[----:B------:R-:W-:Y:S04]  /*0660*/  LDS R17, [R4+0x4] ;  /* 0x0000040004117984 */ /* 0x000fe80000000800 */
[----:B------:R-:W2:Y:S04]  /*0670*/  LDS R24, [R29] ;  /* 0x000000001d187984 */ /* 0x000ea80000000800 */
[----:B------:R-:W3:Y:S04]  /*0680*/  LDS R23, [R23] ;  /* 0x0000000017177984 */ /* 0x000ee80000000800 */
[----:B------:R-:W-:Y:S04]  /*0690*/  LDS R21, [R21] ;  /* 0x0000000015157984 */ /* 0x000fe80000000800 */
[----:B------:R4:W5:Y:S02]  /*06a0*/  LDS R18, [R4+0xc] ;  /* 0x00000c0004127984 */ /* 0x0009640000000800 */
[----:B----4-:R-:W-:-:S02]  /*06b0*/  VIADD R4, R4, 0x20 ;  /* 0x0000002004047836 */ /* 0x010fc40000000000 */
[----:B0-----:R-:W-:-:S04]  /*06c0*/  FFMA R16, R15, R16, R28 ;  /* 0x000000100f107223 */ /* 0x001fc8000000001c */
[----:B-1----:R-:W-:-:S04]  /*06d0*/  FFMA R16, R19, R22, R16 ;  /* 0x0000001613107223 */ /* 0x002fc80000000010 */
[----:B--2---:R-:W-:-:S04]  /*06e0*/  FFMA R17, R17, R24, R16 ;  /* 0x0000001811117223 */ /* 0x004fc80000000010 */
[----:B---3--:R-:W-:-:S04]  /*06f0*/  FFMA R17, R26, R23, R17 ;  /* 0x000000171a117223 */ /* 0x008fc80000000011 */
[----:B-----5:R-:W-:Y:S01]  /*0700*/  FFMA R15, R18, R21, R17 ;  /* 0x00000015120f7223 */ /* 0x020fe20000000011 */
[----:B------:R-:W-:Y:S06]  /*0710*/  @P0 BRA `(.L_x_26) ;  /* 0xfffffffc00700947 */ /* 0x000fec000383ffff */
[----:B------:R-:W-:-:S07]  /*0720*/  MOV R17, R2 ;  /* 0x0000000200117202 */ /* 0x000fce0000000f00 */
.L_x_25:
[----:B------:R-:W-:-:S13]  /*0730*/  ISETP.NE.AND P0, PT, R20, RZ, PT ;  /* 0x000000ff1400720c */ /* 0x000fda0003f05270 */
[----:B------:R-:W-:Y:S05]  /*0740*/  @!P0 BRA `(.L_x_27) ;  /* 0x0000000000c48947 */ /* 0x000fea0003800000 */
[----:B------:R-:W-:Y:S01]  /*0750*/  VIADD R2, R20, 0xffffffff ;  /* 0xffffffff14027836 */ /* 0x000fe20000000000 */
[----:B0-----:R-:W-:-:S04]  /*0760*/  LOP3.LUT P1, R16, R0, 0x3, RZ, 0xc0, !PT ;  /* 0x0000000300107812 */ /* 0x001fc8000782c0ff */
[----:B------:R-:W-:-:S13]  /*0770*/  ISETP.GE.U32.AND P0, PT, R2, 0x3, PT ;  /* 0x000000030200780c */ /* 0x000fda0003f06070 */
[----:B------:R-:W-:Y:S05]  /*0780*/  @!P0 BRA `(.L_x_28) ;  /* 0x0000000000508947 */ /* 0x000fea0003800000 */
[C---:B------:R-:W-:Y:S01]  /*0790*/  IMAD R4, R17.reuse, R0, R7 ;  /* 0x0000000011047224 */ /* 0x040fe200078e0207 */
[----:B------:R-:W-:Y:S02]  /*07a0*/  IADD3 R2, PT, PT, R10, R17, RZ ;  /* 0x000000110a027210 */ /* 0x000fe40007ffe0ff */
[----:B------:R-:W-:Y:S01]  /*07b0*/  IADD3 R17, PT, PT, R17, 0x4, RZ ;  /* 0x0000000411117810 */ /* 0x000fe20007ffe0ff */
[----:B------:R-:W-:Y:S01]  /*07c0*/  IMAD R3, R4, 0x4, R13 ;  /* 0x0000000404037824 */ /* 0x000fe200078e020d */
[----:B------:R-:W-:-:S04]  /*07d0*/  LEA R2, R2, UR4, 0x2 ;  /* 0x0000000402027c11 */ /* 0x000fc8000f8e10ff */
[C---:B------:R-:W-:Y:S01]  /*07e0*/  LEA R21, R0.reuse, R3, 0x2 ;  /* 0x0000000300157211 */ /* 0x040fe200078e10ff */
[----:B------:R-:W-:Y:S03]  /*07f0*/  LDS R5, [R3] ;  /* 0x0000000003057984 */ /* 0x000fe60000000800 */
[C---:B------:R-:W-:Y:S01]  /*0800*/  LEA R25, R0.reuse, R21, 0x2 ;  /* 0x0000001500197211 */ /* 0x040fe200078e10ff */
[----:B------:R-:W0:Y:S04]  /*0810*/  LDS R4, [R2] ;  /* 0x0000000002047984 */ /* 0x000e280000000800 */
[----:B------:R-:W-:Y:S01]  /*0820*/  LDS R19, [R2+0x4] ;  /* 0x0000040002137984 */ /* 0x000fe20000000800 */
[----:B------:R-:W-:-:S03]  /*0830*/  IMAD R18, R0, 0x4, R25 ;  /* 0x0000000400127824 */ /* 0x000fc600078e0219 */
[----:B------:R-:W1:Y:S04]  /*0840*/  LDS R21, [R21] ;  /* 0x0000000015157984 */ /* 0x000e680000000800 */
[----:B------:R-:W-:Y:S04]  /*0850*/  LDS R23, [R2+0x8] ;  /* 0x0000080002177984 */ /* 0x000fe80000000800 */
[----:B------:R-:W2:Y:S04]  /*0860*/  LDS R25, [R25] ;  /* 0x0000000019197984 */ /* 0x000ea80000000800 */
[----:B------:R-:W-:Y:S04]  /*0870*/  LDS R27, [R2+0xc] ;  /* 0x00000c00021b7984 */ /* 0x000fe80000000800 */
[----:B------:R-:W3:Y:S01]  /*0880*/  LDS R18, [R18] ;  /* 0x0000000012127984 */ /* 0x000ee20000000800 */
[----:B0-----:R-:W-:-:S04]  /*0890*/  FFMA R4, R4, R5, R15 ;  /* 0x0000000504047223 */ /* 0x001fc8000000000f */
[----:B-1----:R-:W-:-:S04]  /*08a0*/  FFMA R4, R19, R21, R4 ;  /* 0x0000001513047223 */ /* 0x002fc80000000004 */
[----:B--2---:R-:W-:-:S04]  /*08b0*/  FFMA R4, R23, R25, R4 ;  /* 0x0000001917047223 */ /* 0x004fc80000000004 */
[----:B---3--:R-:W-:-:S07]  /*08c0*/  FFMA R15, R27, R18, R4 ;  /* 0x000000121b0f7223 */ /* 0x008fce0000000004 */
.L_x_28:
[----:B------:R-:W-:Y:S05]  /*08d0*/  @!P1 BRA `(.L_x_27) ;  /* 0x0000000000609947 */ /* 0x000fea0003800000 */
[----:B------:R-:W-:Y:S02]  /*08e0*/  ISETP.NE.AND P0, PT, R16, 0x1, PT ;  /* 0x000000011000780c */ /* 0x000fe40003f05270 */
[----:B------:R-:W-:-:S04]  /*08f0*/  LOP3.LUT R2, R0, 0x1, RZ, 0xc0, !PT ;  /* 0x0000000100027812 */ /* 0x000fc800078ec0ff */
[----:B------:R-:W-:-:S07]  /*0900*/  ISETP.NE.U32.AND P1, PT, R2, 0x1, PT ;  /* 0x000000010200780c */ /* 0x000fce0003f25070 */
[----:B------:R-:W-:Y:S06]  /*0910*/  @!P0 BRA `(.L_x_29) ;  /* 0x0000000000308947 */ /* 0x000fec0003800000 */
[C---:B------:R-:W-:Y:S01]  /*0920*/  IMAD R4, R17.reuse, R0, R7 ;  /* 0x0000000011047224 */ /* 0x040fe200078e0207 */
[----:B------:R-:W-:Y:S02]  /*0930*/  IADD3 R2, PT, PT, R10, R17, RZ ;  /* 0x000000110a027210 */ /* 0x000fe40007ffe0ff */
[----:B------:R-:W-:Y:S01]  /*0940*/  IADD3 R17, PT, PT, R17, 0x2, RZ ;  /* 0x0000000211117810 */ /* 0x000fe20007ffe0ff */
[----:B------:R-:W-:Y:S01]  /*0950*/  IMAD R3, R4, 0x4, R13 ;  /* 0x0000000404037824 */ /* 0x000fe200078e020d */
[----:B------:R-:W-:-:S04]  /*0960*/  LEA R2, R2, UR4, 0x2 ;  /* 0x0000000402027c11 */ /* 0x000fc8000f8e10ff */
[----:B------:R-:W-:Y:S01]  /*0970*/  LEA R16, R0, R3, 0x2 ;  /* 0x0000000300107211 */ /* 0x000fe200078e10ff */
[----:B------:R-:W-:Y:S04]  /*0980*/  LDS R5, [R3] ;  /* 0x0000000003057984 */ /* 0x000fe80000000800 */
[----:B------:R-:W0:Y:S04]  /*0990*/  LDS R4, [R2] ;  /* 0x0000000002047984 */ /* 0x000e280000000800 */
[----:B------:R-:W-:Y:S04]  /*09a0*/  LDS R19, [R2+0x4] ;  /* 0x0000040002137984 */ /* 0x000fe80000000800 */
[----:B------:R-:W1:Y:S01]  /*09b0*/  LDS R16, [R16] ;  /* 0x0000000010107984 */ /* 0x000e620000000800 */
[----:B0-----:R-:W-:-:S04]  /*09c0*/  FFMA R4, R4, R5, R15 ;  /* 0x0000000504047223 */ /* 0x001fc8000000000f */
[----:B-1----:R-:W-:-:S07]  /*09d0*/  FFMA R15, R19, R16, R4 ;  /* 0x00000010130f7223 */ /* 0x002fce0000000004 */
.L_x_29:
[----:B------:R-:W-:Y:S05]  /*09e0*/  @P1 BRA `(.L_x_27) ;  /* 0x00000000001c1947 */ /* 0x000fea0003800000 */
[----:B------:R-:W-:Y:S02]  /*09f0*/  IMAD.IADD R2, R10, 0x1, R17 ;  /* 0x000000010a027824 */ /* 0x000fe400078e0211 */
[----:B------:R-:W-:-:S03]  /*0a00*/  IMAD R4, R0, R17, R7 ;  /* 0x0000001100047224 */ /* 0x000fc600078e0207 */
[----:B------:R-:W-:Y:S02]  /*0a10*/  LEA R2, R2, UR4, 0x2 ;  /* 0x0000000402027c11 */ /* 0x000fe4000f8e10ff */
[----:B------:R-:W-:-:S04]  /*0a20*/  LEA R4, R4, R13, 0x2 ;  /* 0x0000000d04047211 */ /* 0x000fc800078e10ff */
[----:B------:R-:W-:Y:S04]  /*0a30*/  LDS R2, [R2] ;  /* 0x0000000002027984 */ /* 0x000fe80000000800 */
[----:B------:R-:W0:Y:S02]  /*0a40*/  LDS R4, [R4] ;  /* 0x0000000004047984 */ /* 0x000e240000000800 */
[----:B0-----:R-:W-:-:S07]  /*0a50*/  FFMA R15, R2, R4, R15 ;  /* 0x00000004020f7223 */ /* 0x001fce000000000f */
.L_x_27:
[----:B------:R-:W-:Y:S01]  /*0a60*/  BAR.SYNC.DEFER_BLOCKING 0x0 ;  /* 0x0000000000007b1d */ /* 0x000fe20000010000 */
[C---:B------:R-:W-:Y:S02]  /*0a70*/  ISETP.NE.AND P0, PT, R12.reuse, R6, PT ;  /* 0x000000060c00720c */ /* 0x040fe40003f05270 */
[----:B------:R-:W-:-:S11]  /*0a80*/  IADD3 R12, PT, PT, R12, 0x1, RZ ;  /* 0x000000010c0c7810 */ /* 0x000fd60007ffe0ff */
[----:B------:R-:W-:Y:S05]  /*0a90*/  @P0 BRA `(.L_x_30) ;  /* 0xfffffff8000c0947 */ /* 0x000fea000383ffff */
.L_x_24:
[----:B------:R-:W1:Y:S02]  /*0aa0*/  LDCU.64 UR4, c[0x0][0x398] ;  /* 0x00007300ff0477ac */ /* 0x000e640008000a00 */
[----:B-1----:R-:W-:-:S04]  /*0ab0*/  ISETP.GE.AND P0, PT, R8, UR5, PT ;  /* 0x0000000508007c0c */ /* 0x002fc8000bf06270 */
[----:B------:R-:W-:-:S13]  /*0ac0*/  ISETP.GE.OR P0, PT, R11, UR4, P0 ;  /* 0x000000040b007c0c */ /* 0x000fda0008706670 */
[----:B------:R-:W-:Y:S05]  /*0ad0*/  @P0 EXIT ;  /* 0x000000000000094d */ /* 0x000fea0003800000 */
[----:B------:R-:W1:Y:S01]  /*0ae0*/  LDC.64 R2, c[0x0][0x380] ;  /* 0x0000e000ff027b82 */ /* 0x000e620000000a00 */
[----:B------:R-:W-:-:S04]  /*0af0*/  IMAD R11, R11, UR5, R8 ;  /* 0x000000050b0b7c24 */ /* 0x000fc8000f8e0208 */
[----:B-1----:R-:W-:-:S05]  /*0b00*/  IMAD.WIDE R2, R11, 0x4, R2 ;  /* 0x000000040b027825 */ /* 0x002fca00078e0202 */
[----:B------:R-:W-:Y:S01]  /*0b10*/  STG.E desc[UR6][R2.64], R15 ;  /* 0x0000000f02007986 */ /* 0x000fe2000c101906 */
[----:B------:R-:W-:Y:S05]  /*0b20*/  EXIT ;  /* 0x000000000000794d */ /* 0x000fea0003800000 */
.L_x_31:
        /* <DEDUP_REMOVED lines=13> */
.L_x_78:


//--------------------- .text._Z13nativeMatmul2IfEvPT_PKS0_S3_iii --------------------------
	.section	.text._Z13nativeMatmul2IfEvPT_PKS0_S3_iii,"ax",@progbits
	.align	128
        .global         _Z13nativeMatmul2IfEvPT_PKS0_S3_iii
        .type           _Z13nativeMatmul2IfEvPT_PKS0_S3_iii,@function
        .size           _Z13nativeMatmul2IfEvPT_PKS0_S3_iii,(.L_x_79 - _Z13nativeMatmul2IfEvPT_PKS0_S3_iii)
        .other          _Z13nativeMatmul2IfEvPT_PKS0_S3_iii,@"STO_CUDA_ENTRY STV_DEFAULT"
_Z13nativeMatmul2IfEvPT_PKS0_S3_iii:
.text._Z13nativeMatmul2IfEvPT_PKS0_S3_iii:
        /* <DEDUP_REMOVED lines=16> */
[----:B------:R-:W1:Y:S03]  /*0100*/  LDCU UR4, c[0x0][0x39c] ;  /* 0x00007380ff0477ac */ /* 0x000e660008000800 */
[----:B0-----:R-:W-:-:S05]  /*0110*/  @!P0 IMAD.WIDE R4, R7, 0x4, R4 ;  /* 0x0000000407048825 */ /* 0x001fca00078e0204 */
[----:B----4-:R0:W2:Y:S01]  /*0120*/  @!P0 LDG.E R10, desc[UR6][R4.64] ;  /* 0x00000006040a8981 */ /* 0x0100a2000c1e1900 */
[----:B------:R-:W3:Y:S01]  /*0130*/  I2F.U32.RP R7, R3 ;  /* 0x0000000300077306 */ /* 0x000ee20000209000 */
[----:B-1----:R-:W-:Y:S01]  /*0140*/  UIADD3 UR4, UPT, UPT, UR4, -0x1, URZ ;  /* 0xffffffff04047890 */ /* 0x002fe2000fffe0ff */
[----:B------:R-:W1:Y:S01]  /*0150*/  S2UR UR5, SR_CgaCtaId ;  /* 0x00000000000579c3 */ /* 0x000e620000008800 */
[C---:B------:R-:W-:Y:S01]  /*0160*/  ISETP.NE.U32.AND P3, PT, R3.reuse, RZ, PT ;  /* 0x000000ff0300720c */ /* 0x040fe20003f65070 */
[----:B0-----:R-:W-:-:S04]  /*0170*/  IMAD R5, R3, R6, RZ ;  /* 0x0000000603057224 */ /* 0x001fc800078e02ff */
[----:B---3--:R-:W0:Y:S02]  /*0180*/  MUFU.RCP R7, R7 ;  /* 0x0000000700077308 */ /* 0x008e240000001000 */
[----:B0-----:R-:W-:Y:S01]  /*0190*/  IADD3 R8, PT, PT, R7, 0xffffffe, RZ ;  /* 0x0ffffffe07087810 */ /* 0x001fe20007ffe0ff */
[----:B------:R-:W-:-:S05]  /*01a0*/  IMAD.IADD R7, R5, 0x1, R0 ;  /* 0x0000000105077824 */ /* 0x000fca00078e0200 */
[----:B------:R0:W3:Y:S02]  /*01b0*/  F2I.FTZ.U32.TRUNC.NTZ R9, R8 ;  /* 0x0000000800097305 */ /* 0x0000e4000021f000 */
[----:B0-----:R-:W-:Y:S02]  /*01c0*/  HFMA2 R8, -RZ, RZ, 0, 0 ;  /* 0x00000000ff087431 */ /* 0x001fe400000001ff */
[----:B---3--:R-:W-:-:S04]  /*01d0*/  IMAD.MOV R12, RZ, RZ, -R9 ;  /* 0x000000ffff0c7224 */ /* 0x008fc800078e0a09 */
[----:B------:R-:W-:-:S04]  /*01e0*/  IMAD R11, R12, R3, RZ ;  /* 0x000000030c0b7224 */ /* 0x000fc800078e02ff */
[----:B------:R-:W-:-:S06]  /*01f0*/  IMAD.HI.U32 R4, R9, R11, R8 ;  /* 0x0000000b09047227 */ /* 0x000fcc00078e0008 */
[----:B------:R-:W-:-:S04]  /*0200*/  IMAD.HI.U32 R4, R4, UR4, RZ ;  /* 0x0000000404047c27 */ /* 0x000fc8000f8e00ff */
[----:B------:R-:W-:-:S04]  /*0210*/  IMAD.MOV R12, RZ, RZ, -R4 ;  /* 0x000000ffff0c7224 */ /* 0x000fc800078e0a04 */
[----:B------:R-:W-:Y:S01]  /*0220*/  IMAD R12, R3, R12, UR4 ;  /* 0x00000004030c7e24 */ /* 0x000fe2000f8e020c */
[----:B------:R-:W-:Y:S02]  /*0230*/  UMOV UR4, 0x400 ;  /* 0x0000040000047882 */ /* 0x000fe40000000000 */
[----:B-1----:R-:W-:Y:S02]  /*0240*/  ULEA UR4, UR5, UR4, 0x18 ;  /* 0x0000000405047291 */ /* 0x002fe4000f8ec0ff */
[----:B------:R-:W-:-:S13]  /*0250*/  ISETP.GE.U32.AND P1, PT, R12, R3, PT ;  /* 0x000000030c00720c */ /* 0x000fda0003f26070 */
[----:B------:R-:W-:Y:S01]  /*0260*/  @P1 IADD3 R12, PT, PT, R12, -R3, RZ ;  /* 0x800000030c0c1210 */ /* 0x000fe20007ffe0ff */
[----:B------:R-:W-:-:S03]  /*0270*/  @P1 VIADD R4, R4, 0x1 ;  /* 0x0000000104041836 */ /* 0x000fc60000000000 */
[----:B------:R-:W-:Y:S02]  /*0280*/  ISETP.GE.U32.AND P2, PT, R12, R3, PT ;  /* 0x000000030c00720c */ /* 0x000fe40003f46070 */
[----:B------:R-:W-:-:S05]  /*0290*/  @!P0 MOV R12, UR4 ;  /* 0x00000004000c8c02 */ /* 0x000fca0008000f00 */
[----:B------:R-:W-:Y:S01]  /*02a0*/  @!P0 IMAD R9, R7, 0x4, R12 ;  /* 0x0000000407098824 */ /* 0x000fe200078e020c */
[----:B------:R-:W-:-:S05]  /*02b0*/  @P0 MOV R12, UR4 ;  /* 0x00000004000c0c02 */ /* 0x000fca0008000f00 */
[----:B------:R-:W-:Y:S01]  /*02c0*/  @P2 IADD3 R4, PT, PT, R4, 0x1, RZ ;  /* 0x0000000104042810 */ /* 0x000fe20007ffe0ff */
[----:B------:R-:W-:Y:S01]  /*02d0*/  @P0 IMAD R7, R7, 0x4, R12 ;  /* 0x0000000407070824 */ /* 0x000fe200078e020c */
[----:B------:R-:W-:-:S04]  /*02e0*/  @!P3 LOP3.LUT R4, RZ, R3, RZ, 0x33, !PT ;  /* 0x00000003ff04b212 */ /* 0x000fc800078e33ff */
[----:B------:R-:W-:Y:S01]  /*02f0*/  ISETP.NE.AND P1, PT, R4, -0x1, PT ;  /* 0xffffffff0400780c */ /* 0x000fe20003f25270 */
[----:B--2---:R0:W-:Y:S04]  /*0300*/  @!P0 STS [R9], R10 ;  /* 0x0000000a09008388 */ /* 0x0041e80000000800 */
[----:B------:R0:W-:Y:S08]  /*0310*/  @P0 STS [R7], RZ ;  /* 0x000000ff07000388 */ /* 0x0001f00000000800 */
[----:B------:R-:W-:Y:S05]  /*0320*/  @!P1 EXIT ;  /* 0x000000000000994d */ /* 0x000fea0003800000 */
[----:B0-----:R-:W-:Y:S01]  /*0330*/  IMAD R7, R3, UR8, RZ ;  /* 0x0000000803077c24 */ /* 0x001fe2000f8e02ff */
[----:B------:R-:W-:Y:S01]  /*0340*/  LEA R10, R5, R12, 0x2 ;  /* 0x0000000c050a7211 */ /* 0x000fe200078e10ff */
[C---:B------:R-:W-:Y:S01]  /*0350*/  IMAD R6, R3.reuse, UR9, R6 ;  /* 0x0000000903067c24 */ /* 0x040fe2000f8e0206 */
[----:B------:R-:W-:Y:S01]  /*0360*/  LOP3.LUT R24, R3, 0x7, RZ, 0xc0, !PT ;  /* 0x0000000703187812 */ /* 0x000fe200078ec0ff */
[----:B------:R-:W-:Y:S01]  /*0370*/  IMAD.MOV.U32 R11, RZ, RZ, RZ ;  /* 0x000000ffff0b7224 */ /* 0x000fe200078e00ff */
[----:B------:R-:W-:Y:S02]  /*0380*/  SHF.L.U32 R7, R7, 0x2, RZ ;  /* 0x0000000207077819 */ /* 0x000fe400000006ff */
[----:B------:R-:W-:-:S03]  /*0390*/  IADD3 R10, PT, PT, R10, 0x10, RZ ;  /* 0x000000100a0a7810 */ /* 0x000fc60007ffe0ff */
[----:B------:R-:W-:Y:S01]  /*03a0*/  IMAD R9, R0, 0x4, R7 ;  /* 0x0000000400097824 */ /* 0x000fe200078e0207 */
[----:B------:R-:W-:-:S03]  /*03b0*/  IADD3 R7, PT, PT, R12, R7, RZ ;  /* 0x000000070c077210 */ /* 0x000fc60007ffe0ff */
[----:B------:R-:W-:Y:S01]  /*03c0*/  IMAD.IADD R8, R12, 0x1, R9 ;  /* 0x000000010c087824 */ /* 0x000fe200078e0209 */
[----:B------:R-:W-:-:S07]  /*03d0*/  LOP3.LUT R9, R3, 0x7f8, RZ, 0xc0, !PT ;  /* 0x000007f803097812 */ /* 0x000fce00078ec0ff */
.L_x_41:
[----:B0-----:R-:W0:Y:S01]  /*03e0*/  LDCU UR4, c[0x0][0x3a0] ;  /* 0x00007400ff0477ac */ /* 0x001e220008000800 */
[----:B------:R-:W-:Y:S01]  /*03f0*/  IMAD.IADD R14, R5, 0x1, R0 ;  /* 0x00000001050e7824 */ /* 0x000fe200078e0200 */
[----:B------:R-:W-:Y:S01]  /*0400*/  BSSY.RECONVERGENT B0, `(.L_x_32) ;  /* 0x000000d000007945 */ /* 0x000fe20003800200 */
[----:B------:R-:W-:-:S03]  /*0410*/  IMAD.MOV.U32 R13, RZ, RZ, RZ ;  /* 0x000000ffff0d7224 */ /* 0x000fc600078e00ff */
[----:B------:R-:W-:Y:S02]  /*0420*/  LEA R14, R14, R7, 0x2 ;  /* 0x000000070e0e7211 */ /* 0x000fe400078e10ff */
        /* <DEDUP_REMOVED lines=9> */
[----:B------:R0:W5:Y:S02]  /*04c0*/  LDG.E R13, desc[UR6][R12.64] ;  /* 0x000000060c0d7981 */ /* 0x000164000c1e1900 */
.L_x_33:
[----:B------:R-:W-:Y:S05]  /*04d0*/  BSYNC.RECONVERGENT B0 ;  /* 0x0000000000007941 */ /* 0x000fea0003800200 */
.L_x_32:
[----:B------:R-:W-:Y:S01]  /*04e0*/  ISETP.GE.U32.AND P0, PT, R3, 0x8, PT ;  /* 0x000000080300780c */ /* 0x000fe20003f06070 */
[----:B-----5:R1:W-:Y:S01]  /*04f0*/  STS [R14], R13 ;  /* 0x0000000d0e007388 */ /* 0x0203e20000000800 */
[----:B------:R-:W-:Y:S01]  /*0500*/  MOV R15, RZ ;  /* 0x000000ff000f7202 */ /* 0x000fe20000000f00 */
[----:B0-----:R-:W-:Y:S01]  /*0510*/  IMAD.MOV.U32 R12, RZ, RZ, RZ ;  /* 0x000000ffff0c7224 */ /* 0x001fe200078e00ff */
[----:B------:R-:W-:Y:S09]  /*0520*/  BAR.SYNC.DEFER_BLOCKING 0x0 ;  /* 0x0000000000007b1d */ /* 0x000ff20000010000 */
[----:B-1----:R-:W-:Y:S05]  /*0530*/  @!P0 BRA `(.L_x_34) ;  /* 0x0000000000a88947 */ /* 0x002fea0003800000 */
[----:B------:R-:W-:Y:S01]  /*0540*/  LOP3.LUT R13, R3, 0xfffffff8, RZ, 0xc0, !PT ;  /* 0xfffffff8030d7812 */ /* 0x000fe200078ec0ff */
[----:B------:R-:W-:Y:S02]  /*0550*/  HFMA2 R15, -RZ, RZ, 0, 0 ;  /* 0x00000000ff0f7431 */ /* 0x000fe400000001ff */
[----:B------:R-:W-:Y:S01]  /*0560*/  IMAD.MOV.U32 R12, RZ, RZ, R10 ;  /* 0x000000ffff0c7224 */ /* 0x000fe200078e000a */
[----:B------:R-:W-:Y:S01]  /*0570*/  MOV R14, R8 ;  /* 0x00000008000e7202 */ /* 0x000fe20000000f00 */
[----:B------:R-:W-:-:S07]  /*0580*/  IMAD.MOV R13, RZ, RZ, -R13 ;  /* 0x000000ffff0d7224 */ /* 0x000fce00078e0a0d */
.L_x_35:
[----:B------:R-:W-:Y:S01]  /*0590*/  LEA R22, R3, R14, 0x2 ;  /* 0x0000000e03167211 */ /* 0x000fe200078e10ff */
[----:B------:R-:W-:Y:S01]  /*05a0*/  LDS R16, [R12+-0x10] ;  /* 0xfffff0000c107984 */ /* 0x000fe20000000800 */
[----:B------:R-:W-:-:S03]  /*05b0*/  VIADD R13, R13, 0x8 ;  /* 0x000000080d0d7836 */ /* 0x000fc60000000000 */
[----:B------:R0:W1:Y:S01]  /*05c0*/  LDS R19, [R14] ;  /* 0x000000000e137984 */ /* 0x0000620000000800 */
[----:B------:R-:W-:Y:S01]  /*05d0*/  IMAD R28, R3, 0x4, R22 ;  /* 0x00000004031c7824 */ /* 0x000fe200078e0216 */
[----:B------:R-:W-:Y:S02]  /*05e0*/  ISETP.NE.AND P0, PT, R13, RZ, PT ;  /* 0x000000ff0d00720c */ /* 0x000fe40003f05270 */
[----:B------:R-:W-:Y:S02]  /*05f0*/  LDS R20, [R12+-0xc] ;  /* 0xfffff4000c147984 */ /* 0x000fe40000000800 */
[C---:B------:R-:W-:Y:S02]  /*0600*/  LEA R21, R3.reuse, R28, 0x2 ;  /* 0x0000001c03157211 */ /* 0x040fe400078e10ff */
[----:B------:R-:W2:Y:S01]  /*0610*/  LDS R22, [R22] ;  /* 0x0000000016167984 */ /* 0x000ea20000000800 */
[C---:B0-----:R-:W-:Y:S02]  /*0620*/  LEA R14, R3.reuse, R14, 0x5 ;  /* 0x0000000e030e7211 */ /* 0x041fe400078e28ff */
[C---:B------:R-:W-:Y:S01]  /*0630*/  LEA R27, R3.reuse, R21, 0x2 ;  /* 0x00000015031b7211 */ /* 0x040fe200078e10ff */
[----:B------:R-:W-:Y:S04]  /*0640*/  LDS R17, [R12+-0x8] ;  /* 0xfffff8000c117984 */ /* 0x000fe80000000800 */
[----:B------:R0:W3:Y:S01]  /*0650*/  LDS R18, [R28] ;  /* 0x000000001c127984 */ /* 0x0000e20000000800 */
[----:B------:R-:W-:-:S05]  /*0660*/  IMAD R29, R3, 0x4, R27 ;  /* 0x00000004031d7824 */ /* 0x000fca00078e021b */
[----:B0-----:R-:W-:-:S05]  /*0670*/  LEA R28, R3, R29, 0x2 ;  /* 0x0000001d031c7211 */ /* 0x001fca00078e10ff */
[----:B------:R-:W-:Y:S01]  /*0680*/  LDS R23, [R28] ;  /* 0x000000001c177984 */ /* 0x000fe20000000800 */
[----:B-1----:R-:W-:-:S03]  /*0690*/  FFMA R19, R16, R19, R15 ;  /* 0x0000001310137223 */ /* 0x002fc6000000000f */
[----:B------:R-:W-:Y:S04]  /*06a0*/  LDS R15, [R12+-0x4] ;  /* 0xfffffc000c0f7984 */ /* 0x000fe80000000800 */
[----:B------:R0:W1:Y:S01]  /*06b0*/  LDS R16, [R21] ;  /* 0x0000000015107984 */ /* 0x0000620000000800 */
[----:B--2---:R-:W-:-:S03]  /*06c0*/  FFMA R26, R20, R22, R19 ;  /* 0x00000016141a7223 */ /* 0x004fc60000000013 */
[----:B------:R-:W-:Y:S04]  /*06d0*/  LDS R19, [R12] ;  /* 0x000000000c137984 */ /* 0x000fe80000000800 */
[----:B------:R-:W2:Y:S01]  /*06e0*/  LDS R20, [R27] ;  /* 0x000000001b147984 */ /* 0x000ea20000000800 */
[----:B0-----:R-:W-:Y:S01]  /*06f0*/  LEA R21, R3, R28, 0x2 ;  /* 0x0000001c03157211 */ /* 0x001fe200078e10ff */
[----:B---3--:R-:W-:Y:S02]  /*0700*/  FFMA R25, R17, R18, R26 ;  /* 0x0000001211197223 */ /* 0x008fe4000000001a */
[----:B------:R-:W-:Y:S04]  /*0710*/  LDS R17, [R12+0x4] ;  /* 0x000004000c117984 */ /* 0x000fe80000000800 */
[----:B------:R-:W0:Y:S04]  /*0720*/  LDS R22, [R29] ;  /* 0x000000001d167984 */ /* 0x000e280000000800 */
[----:B------:R-:W3:Y:S04]  /*0730*/  LDS R26, [R12+0x8] ;  /* 0x000008000c1a7984 */ /* 0x000ee80000000800 */
[----:B------:R-:W-:Y:S04]  /*0740*/  LDS R21, [R21] ;  /* 0x0000000015157984 */ /* 0x000fe80000000800 */
[----:B------:R4:W5:Y:S02]  /*0750*/  LDS R18, [R12+0xc] ;  /* 0x00000c000c127984 */ /* 0x0009640000000800 */
[----:B----4-:R-:W-:Y:S01]  /*0760*/  IADD3 R12, PT, PT, R12, 0x20, RZ ;  /* 0x000000200c0c7810 */ /* 0x010fe20007ffe0ff */
[----:B-1----:R-:W-:-:S04]  /*0770*/  FFMA R16, R15, R16, R25 ;  /* 0x000000100f107223 */ /* 0x002fc80000000019 */
[----:B--2---:R-:W-:-:S04]  /*0780*/  FFMA R16, R19, R20, R16 ;  /* 0x0000001413107223 */ /* 0x004fc80000000010 */
[----:B0-----:R-:W-:-:S04]  /*0790*/  FFMA R17, R17, R22, R16 ;  /* 0x0000001611117223 */ /* 0x001fc80000000010 */
[----:B---3--:R-:W-:-:S04]  /*07a0*/  FFMA R17, R26, R23, R17 ;  /* 0x000000171a117223 */ /* 0x008fc80000000011 */
[----:B-----5:R-:W-:Y:S01]  /*07b0*/  FFMA R15, R18, R21, R17 ;  /* 0x00000015120f7223 */ /* 0x020fe20000000011 */
[----:B------:R-:W-:Y:S06]  /*07c0*/  @P0 BRA `(.L_x_35) ;  /* 0xfffffffc00700947 */ /* 0x000fec000383ffff */
[----:B------:R-:W-:-:S07]  /*07d0*/  IMAD.MOV.U32 R12, RZ, RZ, R9 ;  /* 0x000000ffff0c7224 */ /* 0x000fce00078e0009 */
.L_x_34:
[----:B------:R-:W-:-:S13]  /*07e0*/  ISETP.NE.AND P0, PT, R24, RZ, PT ;  /* 0x000000ff1800720c */ /* 0x000fda0003f05270 */
[----:B------:R-:W-:Y:S05]  /*07f0*/  @!P0 BRA `(.L_x_36) ;  /* 0x0000000000e88947 */ /* 0x000fea0003800000 */
[----:B------:R-:W-:Y:S02]  /*0800*/  IADD3 R13, PT, PT, R24, -0x1, RZ ;  /* 0xffffffff180d7810 */ /* 0x000fe40007ffe0ff */
[----:B------:R-:W-:Y:S02]  /*0810*/  LOP3.LUT P1, R22, R3, 0x3, RZ, 0xc0, !PT ;  /* 0x0000000303167812 */ /* 0x000fe4000782c0ff */
[----:B------:R-:W-:-:S13]  /*0820*/  ISETP.GE.U32.AND P0, PT, R13, 0x3, PT ;  /* 0x000000030d00780c */ /* 0x000fda0003f06070 */
[----:B------:R-:W-:Y:S05]  /*0830*/  @!P0 BRA `(.L_x_37) ;  /* 0x00000000005c8947 */ /* 0x000fea0003800000 */
[----:B------:R-:W0:Y:S01]  /*0840*/  S2UR UR5, SR_CgaCtaId ;  /* 0x00000000000579c3 */ /* 0x000e220000008800 */
[----:B------:R-:W-:Y:S01]  /*0850*/  UMOV UR4, 0x400 ;  /* 0x0000040000047882 */ /* 0x000fe20000000000 */
[C---:B------:R-:W-:Y:S01]  /*0860*/  IMAD R14, R12.reuse, R3, R0 ;  /* 0x000000030c0e7224 */ /* 0x040fe200078e0200 */
[----:B------:R-:W-:Y:S02]  /*0870*/  IADD3 R13, PT, PT, R5, R12, RZ ;  /* 0x0000000c050d7210 */ /* 0x000fe40007ffe0ff */
[----:B------:R-:W-:Y:S01]  /*0880*/  IADD3 R12, PT, PT, R12, 0x4, RZ ;  /* 0x000000040c0c7810 */ /* 0x000fe20007ffe0ff */
[----:B------:R-:W-:-:S05]  /*0890*/  IMAD R16, R14, 0x4, R7 ;  /* 0x000000040e107824 */ /* 0x000fca00078e0207 */
[C---:B------:R-:W-:Y:S02]  /*08a0*/  LEA R18, R3.reuse, R16, 0x2 ;  /* 0x0000001003127211 */ /* 0x040fe400078e10ff */
[----:B------:R-:W-:Y:S02]  /*08b0*/  LDS R16, [R16] ;  /* 0x0000000010107984 */ /* 0x000fe40000000800 */
[C---:B------:R-:W-:Y:S02]  /*08c0*/  LEA R20, R3.reuse, R18, 0x2 ;  /* 0x0000001203147211 */ /* 0x040fe400078e10ff */
[----:B------:R-:W-:Y:S03]  /*08d0*/  LDS R19, [R18] ;  /* 0x0000000012137984 */ /* 0x000fe60000000800 */
[----:B------:R-:W-:Y:S02]  /*08e0*/  IMAD R25, R3, 0x4, R20 ;  /* 0x0000000403197824 */ /* 0x000fe400078e0214 */
[----:B------:R-:W-:Y:S01]  /*08f0*/  LDS R20, [R20] ;  /* 0x0000000014147984 */ /* 0x000fe20000000800 */
[----:B0-----:R-:W-:-:S03]  /*0900*/  ULEA UR4, UR5, UR4, 0x18 ;  /* 0x0000000405047291 */ /* 0x001fc6000f8ec0ff */
[----:B------:R-:W-:Y:S03]  /*0910*/  LDS R25, [R25] ;  /* 0x0000000019197984 */ /* 0x000fe60000000800 */
[----:B------:R-:W-:-:S05]  /*0920*/  LEA R13, R13, UR4, 0x2 ;  /* 0x000000040d0d7c11 */ /* 0x000fca000f8e10ff */
[----:B------:R-:W0:Y:S04]  /*0930*/  LDS R14, [R13] ;  /* 0x000000000d0e7984 */ /* 0x000e280000000800 */
[----:B------:R-:W1:Y:S04]  /*0940*/  LDS R17, [R13+0x4] ;  /* 0x000004000d117984 */ /* 0x000e680000000800 */
[----:B------:R-:W2:Y:S04]  /*0950*/  LDS R21, [R13+0x8] ;  /* 0x000008000d157984 */ /* 0x000ea80000000800 */
[----:B------:R-:W3:Y:S01]  /*0960*/  LDS R23, [R13+0xc] ;  /* 0x00000c000d177984 */ /* 0x000ee20000000800 */
[----:B0-----:R-:W-:-:S04]  /*0970*/  FFMA R14, R14, R16, R15 ;  /* 0x000000100e0e7223 */ /* 0x001fc8000000000f */
[----:B-1----:R-:W-:-:S04]  /*0980*/  FFMA R14, R17, R19, R14 ;  /* 0x00000013110e7223 */ /* 0x002fc8000000000e */
[----:B--2---:R-:W-:-:S04]  /*0990*/  FFMA R14, R21, R20, R14 ;  /* 0x00000014150e7223 */ /* 0x004fc8000000000e */
[----:B---3--:R-:W-:-:S07]  /*09a0*/  FFMA R15, R23, R25, R14 ;  /* 0x00000019170f7223 */ /* 0x008fce000000000e */
.L_x_37:
        /* <DEDUP_REMOVED lines=8> */
[----:B------:R-:W-:Y:S02]  /*0a30*/  IADD3 R13, PT, PT, R5, R12, RZ ;  /* 0x0000000c050d7210 */ /* 0x000fe40007ffe0ff */
[----:B------:R-:W-:Y:S01]  /*0a40*/  IADD3 R12, PT, PT, R12, 0x2, RZ ;  /* 0x000000020c0c7810 */ /* 0x000fe20007ffe0ff */
[----:B------:R-:W-:-:S05]  /*0a50*/  IMAD R16, R14, 0x4, R7 ;  /* 0x000000040e107824 */ /* 0x000fca00078e0207 */
[----:B------:R-:W-:Y:S01]  /*0a60*/  LEA R18, R3, R16, 0x2 ;  /* 0x0000001003127211 */ /* 0x000fe200078e10ff */
[----:B------:R-:W-:Y:S05]  /*0a70*/  LDS R17, [R16] ;  /* 0x0000000010117984 */ /* 0x000fea0000000800 */
[----:B------:R-:W-:Y:S01]  /*0a80*/  LDS R18, [R18] ;  /* 0x0000000012127984 */ /* 0x000fe20000000800 */
[----:B0-----:R-:W-:-:S06]  /*0a90*/  ULEA UR4, UR5, UR4, 0x18 ;  /* 0x0000000405047291 */ /* 0x001fcc000f8ec0ff */
[----:B------:R-:W-:-:S05]  /*0aa0*/  LEA R13, R13, UR4, 0x2 ;  /* 0x000000040d0d7c11 */ /* 0x000fca000f8e10ff */
[----:B------:R-:W0:Y:S04]  /*0ab0*/  LDS R14, [R13] ;  /* 0x000000000d0e7984 */ /* 0x000e280000000800 */
[----:B------:R-:W1:Y:S01]  /*0ac0*/  LDS R19, [R13+0x4] ;  /* 0x000004000d137984 */ /* 0x000e620000000800 */
[----:B0-----:R-:W-:-:S04]  /*0ad0*/  FFMA R14, R14, R17, R15 ;  /* 0x000000110e0e7223 */ /* 0x001fc8000000000f */
[----:B-1----:R-:W-:-:S07]  /*0ae0*/  FFMA R15, R19, R18, R14 ;  /* 0x00000012130f7223 */ /* 0x002fce000000000e */
.L_x_38:
[----:B------:R-:W-:Y:S05]  /*0af0*/  @P1 BRA `(.L_x_36) ;  /* 0x0000000000281947 */ /* 0x000fea0003800000 */
[----:B------:R-:W0:Y:S01]  /*0b00*/  S2UR UR5, SR_CgaCtaId ;  /* 0x00000000000579c3 */ /* 0x000e220000008800 */
[----:B------:R-:W-:Y:S01]  /*0b10*/  UMOV UR4, 0x400 ;  /* 0x0000040000047882 */ /* 0x000fe20000000000 */
[----:B------:R-:W-:Y:S02]  /*0b20*/  IMAD R14, R3, R12, R0 ;  /* 0x0000000c030e7224 */ /* 0x000fe400078e0200 */
[----:B------:R-:W-:-:S03]  /*0b30*/  IMAD.IADD R12, R5, 0x1, R12 ;  /* 0x00000001050c7824 */ /* 0x000fc600078e020c */
[----:B------:R-:W-:-:S06]  /*0b40*/  LEA R14, R14, R7, 0x2 ;  /* 0x000000070e0e7211 */ /* 0x000fcc00078e10ff */
[----:B------:R-:W-:Y:S01]  /*0b50*/  LDS R14, [R14] ;  /* 0x000000000e0e7984 */ /* 0x000fe20000000800 */
[----:B0-----:R-:W-:-:S06]  /*0b60*/  ULEA UR4, UR5, UR4, 0x18 ;  /* 0x0000000405047291 */ /* 0x001fcc000f8ec0ff */
[----:B------:R-:W-:-:S06]  /*0b70*/  LEA R12, R12, UR4, 0x2 ;  /* 0x000000040c0c7c11 */ /* 0x000fcc000f8e10ff */
[----:B------:R-:W0:Y:S02]  /*0b80*/  LDS R12, [R12] ;  /* 0x000000000c0c7984 */ /* 0x000e240000000800 */
[----:B0-----:R-:W-:-:S07]  /*0b90*/  FFMA R15, R12, R14, R15 ;  /* 0x0000000e0c0f7223 */ /* 0x001fce000000000f */
.L_x_36:
        /* <DEDUP_REMOVED lines=12> */
[----:B------:R0:W-:Y:S02]  /*0c60*/  REDG.E.ADD.F32.FTZ.RN.STRONG.GPU desc[UR6][R12.64], R15 ;  /* 0x0000000f0c0079a6 */ /* 0x0001e4000c12f306 */
.L_x_40:
[----:B------:R-:W-:Y:S05]  /*0c70*/  BSYNC.RECONVERGENT B0 ;  /* 0x0000000000007941 */ /* 0x000fea0003800200 */
.L_x_39:
[C---:B------:R-:W-:Y:S02]  /*0c80*/  ISETP.NE.AND P0, PT, R11.reuse, R4, PT ;  /* 0x000000040b00720c */ /* 0x040fe40003f05270 */
[----:B------:R-:W-:-:S11]  /*0c90*/  IADD3 R11, PT, PT, R11, 0x1, RZ ;  /* 0x000000010b0b7810 */ /* 0x000fd60007ffe0ff */
[----:B------:R-:W-:Y:S05]  /*0ca0*/  @P0 BRA `(.L_x_41) ;  /* 0xfffffff400cc0947 */ /* 0x000fea000383ffff */
[----:B------:R-:W-:Y:S05]  /*0cb0*/  EXIT ;  /* 0x000000000000794d */ /* 0x000fea0003800000 */
.L_x_42:
        /* <DEDUP_REMOVED lines=12> */
.L_x_79:


//--------------------- .text._Z13nativeMatmul1IfEvPT_PKS0_S3_iii --------------------------
	.section	.text._Z13nativeMatmul1IfEvPT_PKS0_S3_iii,"ax",@progbits
	.align	128
        .global         _Z13nativeMatmul1IfEvPT_PKS0_S3_iii
        .type           _Z13nativeMatmul1IfEvPT_PKS0_S3_iii,@function
        .size           _Z13nativeMatmul1IfEvPT_PKS0_S3_iii,(.L_x_80 - _Z13nativeMatmul1IfEvPT_PKS0_S3_iii)
        .other          _Z13nativeMatmul1IfEvPT_PKS0_S3_iii,@"STO_CUDA_ENTRY STV_DEFAULT"
_Z13nativeMatmul1IfEvPT_PKS0_S3_iii:
.text._Z13nativeMatmul1IfEvPT_PKS0_S3_iii:
        /* <DEDUP_REMOVED lines=15> */
[----:B------:R-:W-:Y:S01]  /*00f0*/  HFMA2 R24, -RZ, RZ, 0, 0 ;  /* 0x00000000ff187431 */ /* 0x000fe200000001ff */
[----:B0-----:R-:W-:-:S13]  /*0100*/  ISETP.GE.AND P0, PT, R2, 0x1, PT ;  /* 0x000000010200780c */ /* 0x001fda0003f06270 */
[----:B-1----:R-:W-:Y:S05]  /*0110*/  @!P0 BRA `(.L_x_43) ;  /* 0x0000000400e08947 */ /* 0x002fea0003800000 */
[C---:B------:R-:W-:Y:S01]  /*0120*/  ISETP.GE.U32.AND P1, PT, R2.reuse, 0x8, PT ;  /* 0x000000080200780c */ /* 0x040fe20003f26070 */
[----:B------:R-:W-:Y:S01]  /*0130*/  IMAD R20, R19, R2, RZ ;  /* 0x0000000213147224 */ /* 0x000fe200078e02ff */
[----:B------:R-:W-:Y:S02]  /*0140*/  LOP3.LUT R27, R2, 0x7, RZ, 0xc0, !PT ;  /* 0x00000007021b7812 */ /* 0x000fe400078ec0ff */
[----:B------:R-:W-:Y:S02]  /*0150*/  MOV R24, RZ ;  /* 0x000000ff00187202 */ /* 0x000fe40000000f00 */
[----:B------:R-:W-:Y:S02]  /*0160*/  ISETP.NE.AND P0, PT, R27, RZ, PT ;  /* 0x000000ff1b00720c */ /* 0x000fe40003f05270 */
[----:B------:R-:W-:-:S05]  /*0170*/  MOV R21, RZ ;  /* 0x000000ff00157202 */ /* 0x000fca0000000f00 */
[----:B------:R-:W-:Y:S06]  /*0180*/  @!P1 BRA `(.L_x_44) ;  /* 0x0000000000c49947 */ /* 0x000fec0003800000 */
[----:B------:R-:W0:Y:S01]  /*0190*/  LDC.64 R4, c[0x0][0x388] ;  /* 0x0000e200ff047b82 */ /* 0x000e220000000a00 */
[----:B------:R-:W-:Y:S02]  /*01a0*/  LOP3.LUT R21, R2, 0x7ffffff8, RZ, 0xc0, !PT ;  /* 0x7ffffff802157812 */ /* 0x000fe400078ec0ff */
[----:B------:R-:W-:Y:S02]  /*01b0*/  MOV R24, RZ ;  /* 0x000000ff00187202 */ /* 0x000fe40000000f00 */
[----:B------:R-:W-:Y:S02]  /*01c0*/  MOV R18, R0 ;  /* 0x0000000000127202 */ /* 0x000fe40000000f00 */
[----:B------:R-:W-:Y:S01]  /*01d0*/  IADD3 R22, PT, PT, -R21, RZ, RZ ;  /* 0x000000ff15167210 */ /* 0x000fe20007ffe1ff */
[----:B0-----:R-:W-:-:S03]  /*01e0*/  IMAD.WIDE.U32 R4, R20, 0x4, R4 ;  /* 0x0000000414047825 */ /* 0x001fc600078e0004 */
[----:B------:R-:W-:-:S04]  /*01f0*/  IADD3 R6, P1, PT, R4, 0x10, RZ ;  /* 0x0000001004067810 */ /* 0x000fc80007f3e0ff */
[----:B------:R-:W-:-:S09]  /*0200*/  IADD3.X R7, PT, PT, RZ, R5, RZ, P1, !PT ;  /* 0x00000005ff077210 */ /* 0x000fd20000ffe4ff */
.L_x_45:
[----:B------:R-:W0:Y:S01]  /*0210*/  LDC.64 R16, c[0x0][0x390] ;  /* 0x0000e400ff107b82 */ /* 0x000e220000000a00 */
[----:B------:R-:W-:Y:S02]  /*0220*/  MOV R4, R6 ;  /* 0x0000000600047202 */ /* 0x000fe40000000f00 */
[----:B------:R-:W-:-:S05]  /*0230*/  MOV R5, R7 ;  /* 0x0000000700057202 */ /* 0x000fca0000000f00 */
[----:B------:R-:W2:Y:S04]  /*0240*/  LDG.E R25, desc[UR4][R4.64+-0x10] ;  /* 0xfffff00404197981 */ /* 0x000ea8000c1e1900 */
[----:B------:R-:W3:Y:S04]  /*0250*/  LDG.E R23, desc[UR4][R4.64+-0xc] ;  /* 0xfffff40404177981 */ /* 0x000ee8000c1e1900 */
[----:B------:R-:W4:Y:S04]  /*0260*/  LDG.E R29, desc[UR4][R4.64+-0x8] ;  /* 0xfffff804041d7981 */ /* 0x000f28000c1e1900 */
[----:B------:R-:W5:Y:S01]  /*0270*/  LDG.E R28, desc[UR4][R4.64+-0x4] ;  /* 0xfffffc04041c7981 */ /* 0x000f62000c1e1900 */
[----:B0-----:R-:W-:-:S05]  /*0280*/  IMAD.WIDE R16, R18, 0x4, R16 ;  /* 0x0000000412107825 */ /* 0x001fca00078e0210 */
[----:B------:R0:W2:Y:S01]  /*0290*/  LDG.E R26, desc[UR4][R16.64] ;  /* 0x00000004101a7981 */ /* 0x0000a2000c1e1900 */
[----:B------:R-:W-:-:S04]  /*02a0*/  IMAD.WIDE R14, R3, 0x4, R16 ;  /* 0x00000004030e7825 */ /* 0x000fc800078e0210 */
[C---:B------:R-:W-:Y:S02]  /*02b0*/  IMAD.WIDE R6, R3.reuse, 0x4, R14 ;  /* 0x0000000403067825 */ /* 0x040fe400078e020e */
[----:B------:R-:W3:Y:S02]  /*02c0*/  LDG.E R14, desc[UR4][R14.64] ;  /* 0x000000040e0e7981 */ /* 0x000ee4000c1e1900 */
[C---:B------:R-:W-:Y:S02]  /*02d0*/  IMAD.WIDE R10, R3.reuse, 0x4, R6 ;  /* 0x00000004030a7825 */ /* 0x040fe400078e0206 */
[----:B------:R-:W4:Y:S02]  /*02e0*/  LDG.E R6, desc[UR4][R6.64] ;  /* 0x0000000406067981 */ /* 0x000f24000c1e1900 */
[C---:B------:R-:W-:Y:S02]  /*02f0*/  IMAD.WIDE R8, R3.reuse, 0x4, R10 ;  /* 0x0000000403087825 */ /* 0x040fe400078e020a */
[----:B------:R-:W5:Y:S02]  /*0300*/  LDG.E R10, desc[UR4][R10.64] ;  /* 0x000000040a0a7981 */ /* 0x000f64000c1e1900 */
[----:B------:R-:W-:-:S02]  /*0310*/  IMAD.WIDE R12, R3, 0x4, R8 ;  /* 0x00000004030c7825 */ /* 0x000fc400078e0208 */
[----:B------:R-:W5:Y:S04]  /*0320*/  LDG.E R7, desc[UR4][R4.64] ;  /* 0x0000000404077981 */ /* 0x000f68000c1e1900 */
[----:B------:R-:W5:Y:S01]  /*0330*/  LDG.E R8, desc[UR4][R8.64] ;  /* 0x0000000408087981 */ /* 0x000f62000c1e1900 */
[----:B0-----:R-:W-:-:S03]  /*0340*/  IMAD.WIDE R16, R3, 0x4, R12 ;  /* 0x0000000403107825 */ /* 0x001fc600078e020c */
[----:B------:R-:W5:Y:S04]  /*0350*/  LDG.E R12, desc[UR4][R12.64] ;  /* 0x000000040c0c7981 */ /* 0x000f68000c1e1900 */
[----:B------:R-:W5:Y:S04]  /*0360*/  LDG.E R15, desc[UR4][R16.64] ;  /* 0x00000004100f7981 */ /* 0x000f68000c1e1900 */
[----:B------:R-:W5:Y:S04]  /*0370*/  LDG.E R9, desc[UR4][R4.64+0x4] ;  /* 0x0000040404097981 */ /* 0x000f68000c1e1900 */
[----:B------:R-:W5:Y:S01]  /*0380*/  LDG.E R11, desc[UR4][R4.64+0xc] ;  /* 0x00000c04040b7981 */ /* 0x000f62000c1e1900 */
[----:B--2---:R-:W-:Y:S01]  /*0390*/  FFMA R26, R25, R26, R24 ;  /* 0x0000001a191a7223 */ /* 0x004fe20000000018 */
[----:B------:R-:W-:-:S02]  /*03a0*/  IMAD.WIDE R24, R3, 0x4, R16 ;  /* 0x0000000403187825 */ /* 0x000fc400078e0210 */
[----:B------:R-:W2:Y:S04]  /*03b0*/  LDG.E R16, desc[UR4][R4.64+0x8] ;  /* 0x0000080404107981 */ /* 0x000ea8000c1e1900 */
[----:B------:R-:W2:Y:S01]  /*03c0*/  LDG.E R24, desc[UR4][R24.64] ;  /* 0x0000000418187981 */ /* 0x000ea2000c1e1900 */
[----:B---3--:R-:W-:Y:S01]  /*03d0*/  FFMA R14, R23, R14, R26 ;  /* 0x0000000e170e7223 */ /* 0x008fe2000000001a */
[----:B------:R-:W-:-:S03]  /*03e0*/  IADD3 R22, PT, PT, R22, 0x8, RZ ;  /* 0x0000000816167810 */ /* 0x000fc60007ffe0ff */
[----:B----4-:R-:W-:Y:S01]  /*03f0*/  FFMA R29, R29, R6, R14 ;  /* 0x000000061d1d7223 */ /* 0x010fe2000000000e */
[----:B------:R-:W-:-:S03]  /*0400*/  ISETP.NE.AND P1, PT, R22, RZ, PT ;  /* 0x000000ff1600720c */ /* 0x000fc60003f25270 */
[----:B-----5:R-:W-:Y:S01]  /*0410*/  FFMA R10, R28, R10, R29 ;  /* 0x0000000a1c0a7223 */ /* 0x020fe2000000001d */
[----:B------:R-:W-:-:S03]  /*0420*/  IADD3 R6, P2, PT, R4, 0x20, RZ ;  /* 0x0000002004067810 */ /* 0x000fc60007f5e0ff */
[----:B------:R-:W-:Y:S01]  /*0430*/  FFMA R8, R7, R8, R10 ;  /* 0x0000000807087223 */ /* 0x000fe2000000000a */
[----:B------:R-:W-:Y:S02]  /*0440*/  IADD3.X R7, PT, PT, RZ, R5, RZ, P2, !PT ;  /* 0x00000005ff077210 */ /* 0x000fe400017fe4ff */
[----:B------:R-:W-:Y:S01]  /*0450*/  LEA R18, R3, R18, 0x3 ;  /* 0x0000001203127211 */ /* 0x000fe200078e18ff */
[----:B------:R-:W-:-:S04]  /*0460*/  FFMA R9, R9, R12, R8 ;  /* 0x0000000c09097223 */ /* 0x000fc80000000008 */
[----:B--2---:R-:W-:-:S04]  /*0470*/  FFMA R16, R16, R15, R9 ;  /* 0x0000000f10107223 */ /* 0x004fc80000000009 */
[----:B------:R-:W-:Y:S01]  /*0480*/  FFMA R24, R11, R24, R16 ;  /* 0x000000180b187223 */ /* 0x000fe20000000010 */
[----:B------:R-:W-:Y:S06]  /*0490*/  @P1 BRA `(.L_x_45) ;  /* 0xfffffffc005c1947 */ /* 0x000fec000383ffff */
.L_x_44:
[----:B------:R-:W-:Y:S05]  /*04a0*/  @!P0 BRA `(.L_x_43) ;  /* 0x0000000000fc8947 */ /* 0x000fea0003800000 */
[----:B------:R-:W-:Y:S02]  /*04b0*/  ISETP.GE.U32.AND P1, PT, R27, 0x4, PT ;  /* 0x000000041b00780c */ /* 0x000fe40003f26070 */
[----:B------:R-:W-:-:S04]  /*04c0*/  LOP3.LUT R16, R2, 0x3, RZ, 0xc0, !PT ;  /* 0x0000000302107812 */ /* 0x000fc800078ec0ff */
[----:B------:R-:W-:-:S07]  /*04d0*/  ISETP.NE.AND P0, PT, R16, RZ, PT ;  /* 0x000000ff1000720c */ /* 0x000fce0003f05270 */
[----:B------:R-:W-:Y:S06]  /*04e0*/  @!P1 BRA `(.L_x_46) ;  /* 0x00000000006c9947 */ /* 0x000fec0003800000 */
[----:B------:R-:W0:Y:S01]  /*04f0*/  LDC.64 R6, c[0x0][0x390] ;  /* 0x0000e400ff067b82 */ /* 0x000e220000000a00 */
[----:B------:R-:W1:Y:S01]  /*0500*/  LDCU.64 UR6, c[0x0][0x388] ;  /* 0x00007100ff0677ac */ /* 0x000e620008000a00 */
[----:B------:R-:W-:Y:S01]  /*0510*/  IMAD R9, R21, R3, R0 ;  /* 0x0000000315097224 */ /* 0x000fe200078e0200 */
[CC--:B------:R-:W-:Y:S02]  /*0520*/  IADD3 R5, PT, PT, R20.reuse, R21.reuse, RZ ;  /* 0x0000001514057210 */ /* 0x0c0fe40007ffe0ff */
[----:B------:R-:W-:-:S03]  /*0530*/  IADD3 R10, P1, PT, R20, R21, RZ ;  /* 0x00000015140a7210 */ /* 0x000fc60007f3e0ff */
[----:B------:R-:W2:Y:S01]  /*0540*/  LDC.64 R14, c[0x0][0x388] ;  /* 0x0000e200ff0e7b82 */ /* 0x000ea20000000a00 */
[----:B0-----:R-:W-:-:S04]  /*0550*/  IMAD.WIDE R6, R9, 0x4, R6 ;  /* 0x0000000409067825 */ /* 0x001fc800078e0206 */
[----:B------:R-:W-:Y:S02]  /*0560*/  IMAD.WIDE R8, R3, 0x4, R6 ;  /* 0x0000000403087825 */ /* 0x000fe400078e0206 */
[----:B------:R-:W3:Y:S02]  /*0570*/  LDG.E R6, desc[UR4][R6.64] ;  /* 0x0000000406067981 */ /* 0x000ee4000c1e1900 */
[----:B--2---:R-:W-:Y:S01]  /*0580*/  IMAD.WIDE.U32 R14, R5, 0x4, R14 ;  /* 0x00000004050e7825 */ /* 0x004fe200078e000e */
[----:B------:R-:W-:Y:S02]  /*0590*/  IADD3.X R5, PT, PT, RZ, RZ, RZ, P1, !PT ;  /* 0x000000ffff057210 */ /* 0x000fe40000ffe4ff */
[----:B-1----:R-:W-:-:S03]  /*05a0*/  LEA R4, P1, R10, UR6, 0x2 ;  /* 0x000000060a047c11 */ /* 0x002fc6000f8210ff */
[----:B------:R-:W3:Y:S01]  /*05b0*/  LDG.E R15, desc[UR4][R14.64] ;  /* 0x000000040e0f7981 */ /* 0x000ee2000c1e1900 */
[----:B------:R-:W-:Y:S01]  /*05c0*/  LEA.HI.X R5, R10, UR7, R5, 0x2, P1 ;  /* 0x000000070a057c11 */ /* 0x000fe200088f1405 */
[C---:B------:R-:W-:Y:S02]  /*05d0*/  IMAD.WIDE R10, R3.reuse, 0x4, R8 ;  /* 0x00000004030a7825 */ /* 0x040fe400078e0208 */
[----:B------:R-:W2:Y:S04]  /*05e0*/  LDG.E R8, desc[UR4][R8.64] ;  /* 0x0000000408087981 */ /* 0x000ea8000c1e1900 */
[----:B------:R-:W2:Y:S01]  /*05f0*/  LDG.E R17, desc[UR4][R4.64+0x4] ;  /* 0x0000040404117981 */ /* 0x000ea2000c1e1900 */
[----:B------:R-:W-:-:S03]  /*0600*/  IMAD.WIDE R12, R3, 0x4, R10 ;  /* 0x00000004030c7825 */ /* 0x000fc600078e020a */
[----:B------:R-:W4:Y:S04]  /*0610*/  LDG.E R22, desc[UR4][R10.64] ;  /* 0x000000040a167981 */ /* 0x000f28000c1e1900 */
[----:B------:R-:W4:Y:S04]  /*0620*/  LDG.E R18, desc[UR4][R4.64+0x8] ;  /* 0x0000080404127981 */ /* 0x000f28000c1e1900 */
[----:B------:R-:W5:Y:S04]  /*0630*/  LDG.E R26, desc[UR4][R4.64+0xc] ;  /* 0x00000c04041a7981 */ /* 0x000f68000c1e1900 */
[----:B------:R-:W5:Y:S01]  /*0640*/  LDG.E R12, desc[UR4][R12.64] ;  /* 0x000000040c0c7981 */ /* 0x000f62000c1e1900 */
[----:B------:R-:W-:Y:S01]  /*0650*/  IADD3 R21, PT, PT, R21, 0x4, RZ ;  /* 0x0000000415157810 */ /* 0x000fe20007ffe0ff */
[----:B---3--:R-:W-:-:S04]  /*0660*/  FFMA R24, R15, R6, R24 ;  /* 0x000000060f187223 */ /* 0x008fc80000000018 */
[----:B--2---:R-:W-:-:S04]  /*0670*/  FFMA R17, R17, R8, R24 ;  /* 0x0000000811117223 */ /* 0x004fc80000000018 */
[----:B----4-:R-:W-:-:S04]  /*0680*/  FFMA R17, R18, R22, R17 ;  /* 0x0000001612117223 */ /* 0x010fc80000000011 */
[----:B-----5:R-:W-:-:S07]  /*0690*/  FFMA R24, R26, R12, R17 ;  /* 0x0000000c1a187223 */ /* 0x020fce0000000011 */
.L_x_46:
[----:B------:R-:W-:Y:S05]  /*06a0*/  @!P0 BRA `(.L_x_43) ;  /* 0x00000000007c8947 */ /* 0x000fea0003800000 */
[----:B------:R-:W-:Y:S02]  /*06b0*/  ISETP.NE.AND P1, PT, R16, 0x1, PT ;  /* 0x000000011000780c */ /* 0x000fe40003f25270 */
[----:B------:R-:W-:-:S04]  /*06c0*/  LOP3.LUT R2, R2, 0x1, RZ, 0xc0, !PT ;  /* 0x0000000102027812 */ /* 0x000fc800078ec0ff */
[----:B------:R-:W-:-:S07]  /*06d0*/  ISETP.NE.U32.AND P0, PT, R2, 0x1, PT ;  /* 0x000000010200780c */ /* 0x000fce0003f05070 */
[----:B------:R-:W0:Y:S01]  /*06e0*/  @P1 LDC.64 R12, c[0x0][0x388] ;  /* 0x0000e200ff0c1b82 */ /* 0x000e220000000a00 */
[CC--:B------:R-:W-:Y:S02]  /*06f0*/  @P1 IADD3 R15, PT, PT, R20.reuse, R21.reuse, RZ ;  /* 0x00000015140f1210 */ /* 0x0c0fe40007ffe0ff */
[----:B------:R-:W-:-:S04]  /*0700*/  @P1 IADD3 R2, P2, PT, R20, R21, RZ ;  /* 0x0000001514021210 */ /* 0x000fc80007f5e0ff */
[----:B------:R-:W-:Y:S01]  /*0710*/  @P1 IADD3.X R14, PT, PT, RZ, RZ, RZ, P2, !PT ;  /* 0x000000ffff0e1210 */ /* 0x000fe200017fe4ff */
[----:B------:R-:W1:Y:S08]  /*0720*/  @P1 LDC.64 R10, c[0x0][0x390] ;  /* 0x0000e400ff0a1b82 */ /* 0x000e700000000a00 */
[----:B------:R-:W2:Y:S08]  /*0730*/  @P1 LDC.64 R8, c[0x0][0x388] ;  /* 0x0000e200ff081b82 */ /* 0x000eb00000000a00 */
[----:B------:R-:W3:Y:S01]  /*0740*/  @!P0 LDC.64 R6, c[0x0][0x388] ;  /* 0x0000e200ff068b82 */ /* 0x000ee20000000a00 */
[----:B0-----:R-:W-:-:S04]  /*0750*/  @P1 IMAD.WIDE.U32 R12, R15, 0x4, R12 ;  /* 0x000000040f0c1825 */ /* 0x001fc800078e000c */
[C---:B------:R-:W-:Y:S01]  /*0760*/  @P1 IMAD R15, R21.reuse, R3, R0 ;  /* 0x00000003150f1224 */ /* 0x040fe200078e0200 */
[----:B------:R-:W-:Y:S01]  /*0770*/  @P1 IADD3 R21, PT, PT, R21, 0x2, RZ ;  /* 0x0000000215151810 */ /* 0x000fe20007ffe0ff */
[----:B------:R-:W4:Y:S01]  /*0780*/  @P1 LDG.E R13, desc[UR4][R12.64] ;  /* 0x000000040c0d1981 */ /* 0x000f22000c1e1900 */
[----:B------:R-:W0:Y:S01]  /*0790*/  @!P0 LDC.64 R4, c[0x0][0x390] ;  /* 0x0000e400ff048b82 */ /* 0x000e220000000a00 */
[----:B-1----:R-:W-:Y:S01]  /*07a0*/  @P1 IMAD.WIDE R10, R15, 0x4, R10 ;  /* 0x000000040f0a1825 */ /* 0x002fe200078e020a */
[----:B------:R-:W-:Y:S02]  /*07b0*/  @!P0 IADD3 R17, PT, PT, R20, R21, RZ ;  /* 0x0000001514118210 */ /* 0x000fe40007ffe0ff */
[----:B--2---:R-:W-:Y:S01]  /*07c0*/  @P1 LEA R8, P2, R2, R8, 0x2 ;  /* 0x0000000802081211 */ /* 0x004fe200078410ff */
[----:B------:R-:W-:-:S03]  /*07d0*/  @!P0 IMAD R21, R21, R3, R0 ;  /* 0x0000000315158224 */ /* 0x000fc600078e0200 */
[----:B------:R-:W-:Y:S01]  /*07e0*/  @P1 LEA.HI.X R9, R2, R9, R14, 0x2, P2 ;  /* 0x0000000902091211 */ /* 0x000fe200010f140e */
[----:B------:R-:W-:Y:S01]  /*07f0*/  @P1 IMAD.WIDE R14, R3, 0x4, R10 ;  /* 0x00000004030e1825 */ /* 0x000fe200078e020a */
[----:B------:R-:W4:Y:S03]  /*0800*/  @P1 LDG.E R2, desc[UR4][R10.64] ;  /* 0x000000040a021981 */ /* 0x000f26000c1e1900 */
[----:B---3--:R-:W-:Y:S01]  /*0810*/  @!P0 IMAD.WIDE.U32 R6, R17, 0x4, R6 ;  /* 0x0000000411068825 */ /* 0x008fe200078e0006 */
[----:B------:R-:W2:Y:S04]  /*0820*/  @P1 LDG.E R9, desc[UR4][R8.64+0x4] ;  /* 0x0000040408091981 */ /* 0x000ea8000c1e1900 */
[----:B------:R-:W2:Y:S01]  /*0830*/  @P1 LDG.E R14, desc[UR4][R14.64] ;  /* 0x000000040e0e1981 */ /* 0x000ea2000c1e1900 */
[----:B0-----:R-:W-:-:S03]  /*0840*/  @!P0 IMAD.WIDE R4, R21, 0x4, R4 ;  /* 0x0000000415048825 */ /* 0x001fc600078e0204 */
[----:B------:R-:W3:Y:S04]  /*0850*/  @!P0 LDG.E R7, desc[UR4][R6.64] ;  /* 0x0000000406078981 */ /* 0x000ee8000c1e1900 */
[----:B------:R-:W3:Y:S01]  /*0860*/  @!P0 LDG.E R4, desc[UR4][R4.64] ;  /* 0x0000000404048981 */ /* 0x000ee2000c1e1900 */
[----:B----4-:R-:W-:-:S04]  /*0870*/  @P1 FFMA R2, R13, R2, R24 ;  /* 0x000000020d021223 */ /* 0x010fc80000000018 */
[----:B--2---:R-:W-:-:S04]  /*0880*/  @P1 FFMA R24, R9, R14, R2 ;  /* 0x0000000e09181223 */ /* 0x004fc80000000002 */
[----:B---3--:R-:W-:-:S07]  /*0890*/  @!P0 FFMA R24, R7, R4, R24 ;  /* 0x0000000407188223 */ /* 0x008fce0000000018 */
.L_x_43:
[----:B------:R-:W0:Y:S01]  /*08a0*/  LDC.64 R4, c[0x0][0x380] ;  /* 0x0000e000ff047b82 */ /* 0x000e220000000a00 */
[----:B------:R-:W-:-:S04]  /*08b0*/  IMAD R3, R19, R3, R0 ;  /* 0x0000000313037224 */ /* 0x000fc800078e0200 */
[----:B0-----:R-:W-:-:S05]  /*08c0*/  IMAD.WIDE R2, R3, 0x4, R4 ;  /* 0x0000000403027825 */ /* 0x001fca00078e0204 */
[----:B------:R-:W-:Y:S01]  /*08d0*/  STG.E desc[UR4][R2.64], R24 ;  /* 0x0000001802007986 */ /* 0x000fe2000c101904 */
[----:B------:R-:W-:Y:S05]  /*08e0*/  EXIT ;  /* 0x000000000000794d */ /* 0x000fea0003800000 */
.L_x_47:
        /* <DEDUP_REMOVED lines=9> */
.L_x_80:


//--------------------- .text._Z13nativeMatmul3I6__halfEvPT_PKS1_S4_iii --------------------------
	.section	.text._Z13nativeMatmul3I6__halfEvPT_PKS1_S4_iii,"ax",@progbits
	.align	128
        .global         _Z13nativeMatmul3I6__halfEvPT_PKS1_S4_iii
        .type           _Z13nativeMatmul3I6__halfEvPT_PKS1_S4_iii,@function
        .size           _Z13nativeMatmul3I6__halfEvPT_PKS1_S4_iii,(.L_x_81 - _Z13nativeMatmul3I6__halfEvPT_PKS1_S4_iii)
        .other          _Z13nativeMatmul3I6__halfEvPT_PKS1_S4_iii,@"STO_CUDA_ENTRY STV_DEFAULT"
_Z13nativeMatmul3I6__halfEvPT_PKS1_S4_iii:
.text._Z13nativeMatmul3I6__halfEvPT_PKS1_S4_iii:
[----:B------:R-:W-:Y:S08]  /*0000*/  LDC R1, c[0x0][0x37c] ;  /* 0x0000df00ff017b82 */ /* 0x000ff00000000800 */
[----:B------:R-:W0:Y:S01]  /*0010*/  LDC R0, c[0x0][0x360] ;  /* 0x0000d800ff007b82 */ /* 0x000e220000000800 */
[----:B------:R-:W1:Y:S01]  /*0020*/  LDCU UR4, c[0x0][0x3a0] ;  /* 0x00007400ff0477ac */ /* 0x000e620008000800 */
[----:B------:R-:W2:Y:S01]  /*0030*/  S2R R7, SR_TID.X ;  /* 0x0000000000077919 */ /* 0x000ea20000002100 */
[----:B------:R-:W-:Y:S01]  /*0040*/  PRMT R15, RZ, 0x7610, R15 ;  /* 0x00007610ff0f7816 */ /* 0x000fe2000000000f */
        /* <DEDUP_REMOVED lines=33> */
[----:B------:R-:W-:Y:S01]  /*0260*/  IMAD.SHL.U32 R2, R2, 0x2, RZ ;  /* 0x0000000202027824 */ /* 0x000fe200078e00ff */
[----:B------:R-:W-:Y:S01]  /*0270*/  PRMT R15, RZ, 0x7610, R15 ;  /* 0x00007610ff0f7816 */ /* 0x000fe2000000000f */
[----:B------:R-:W-:-:S03]  /*0280*/  IMAD.MOV.U32 R12, RZ, RZ, RZ ;  /* 0x000000ffff0c7224 */ /* 0x000fc600078e00ff */
[----:B------:R-:W-:Y:S01]  /*0290*/  LEA R14, R7, R2, 0x1 ;  /* 0x00000002070e7211 */ /* 0x000fe200078e08ff */
[----:B0-----:R-:W-:-:S06]  /*02a0*/  ULEA UR4, UR5, UR4, 0x18 ;  /* 0x0000000405047291 */ /* 0x001fcc000f8ec0ff */
[----:B------:R-:W-:Y:S01]  /*02b0*/  IADD3 R13, PT, PT, R2, UR4, RZ ;  /* 0x00000004020d7c10 */ /* 0x000fe2000fffe0ff */
[----:B------:R-:W-:-:S07]  /*02c0*/  VIADD R14, R14, UR4 ;  /* 0x000000040e0e7c36 */ /* 0x000fce0008000000 */
.L_x_54:
[----:B0-----:R-:W0:Y:S01]  /*02d0*/  LDCU UR5, c[0x0][0x398] ;  /* 0x00007300ff0577ac */ /* 0x001e220008000800 */
[----:B------:R-:W-:Y:S01]  /*02e0*/  IMAD R19, R12, UR8, R9 ;  /* 0x000000080c137c24 */ /* 0x000fe2000f8e0209 */
[----:B------:R-:W-:Y:S01]  /*02f0*/  PRMT R21, RZ, 0x7610, R21 ;  /* 0x00007610ff157816 */ /* 0x000fe20000000015 */
        /* <DEDUP_REMOVED lines=8> */
[--C-:B------:R-:W-:Y:S01]  /*0380*/  @!P0 IMAD R17, R11, UR10, R16.reuse ;  /* 0x0000000a0b118c24 */ /* 0x100fe2000f8e0210 */
[----:B------:R-:W-:Y:S01]  /*0390*/  PRMT R16, RZ, 0x7610, R16 ;  /* 0x00007610ff107816 */ /* 0x000fe20000000010 */
[----:B------:R-:W-:-:S05]  /*03a0*/  @!P1 IMAD R19, R19, UR9, R8 ;  /* 0x0000000913139c24 */ /* 0x000fca000f8e0208 */
[----:B------:R-:W1:Y:S01]  /*03b0*/  @!P1 LDC.64 R2, c[0x0][0x390] ;  /* 0x0000e400ff029b82 */ /* 0x000e620000000a00 */
[----:B0-----:R-:W-:-:S05]  /*03c0*/  @!P0 IMAD.WIDE.U32 R4, R17, 0x2, R4 ;  /* 0x0000000211048825 */ /* 0x001fca00078e0004 */
[----:B------:R-:W2:Y:S01]  /*03d0*/  @!P0 LDG.E.U16 R16, desc[UR6][R4.64] ;  /* 0x0000000604108981 */ /* 0x000ea2000c1e1500 */
[----:B-1----:R-:W-:-:S05]  /*03e0*/  @!P1 IMAD.WIDE.U32 R2, R19, 0x2, R2 ;  /* 0x0000000213029825 */ /* 0x002fca00078e0002 */
[----:B------:R-:W3:Y:S01]  /*03f0*/  @!P1 LDG.E.U16 R21, desc[UR6][R2.64] ;  /* 0x0000000602159981 */ /* 0x000ee2000c1e1500 */
[----:B------:R-:W-:Y:S02]  /*0400*/  ISETP.GE.U32.AND P0, PT, R0, 0x8, PT ;  /* 0x000000080000780c */ /* 0x000fe40003f06070 */
[----:B------:R-:W-:-:S04]  /*0410*/  IADD3 R18, PT, PT, R10, R7, RZ ;  /* 0x000000070a127210 */ /* 0x000fc80007ffe0ff */
[C---:B------:R-:W-:Y:S01]  /*0420*/  LEA R19, R18.reuse, UR4, 0x1 ;  /* 0x0000000412137c11 */ /* 0x040fe2000f8e08ff */
[----:B------:R-:W-:Y:S01]  /*0430*/  IMAD R18, R18, 0x2, R13 ;  /* 0x0000000212127824 */ /* 0x000fe200078e020d */
[----:B------:R-:W-:-:S03]  /*0440*/  MOV R17, RZ ;  /* 0x000000ff00117202 */ /* 0x000fc60000000f00 */
[----:B--2---:R0:W-:Y:S04]  /*0450*/  STS.U16 [R19], R16 ;  /* 0x0000001013007388 */ /* 0x0041e80000000400 */
[----:B---3--:R0:W-:Y:S01]  /*0460*/  STS.U16 [R18], R21 ;  /* 0x0000001512007388 */ /* 0x0081e20000000400 */
        /* <DEDUP_REMOVED lines=8> */
.L_x_50:
[----:B0-----:R-:W-:Y:S01]  /*04f0*/  LEA R21, R0, R3, 0x1 ;  /* 0x0000000300157211 */ /* 0x001fe200078e08ff */
[----:B------:R-:W-:Y:S01]  /*0500*/  LDS.U16 R16, [R4+-0x8] ;  /* 0xfffff80004107984 */ /* 0x000fe20000000400 */
[----:B------:R-:W-:-:S03]  /*0510*/  VIADD R5, R5, 0x8 ;  /* 0x0000000805057836 */ /* 0x000fc60000000000 */
[----:B------:R0:W1:Y:S01]  /*0520*/  LDS.U16 R19, [R3] ;  /* 0x0000000003137984 */ /* 0x0000620000000400 */
[C---:B------:R-:W-:Y:S01]  /*0530*/  IMAD R23, R0.reuse, 0x2, R21 ;  /* 0x0000000200177824 */ /* 0x040fe200078e0215 */
[----:B------:R-:W-:Y:S02]  /*0540*/  ISETP.NE.AND P0, PT, R5, RZ, PT ;  /* 0x000000ff0500720c */ /* 0x000fe40003f05270 */
[----:B------:R-:W-:Y:S02]  /*0550*/  LDS.U16 R22, [R4+-0x6] ;  /* 0xfffffa0004167984 */ /* 0x000fe40000000400 */
[C---:B------:R-:W-:Y:S02]  /*0560*/  LEA R27, R0.reuse, R23, 0x1 ;  /* 0x00000017001b7211 */ /* 0x040fe400078e08ff */
[----:B------:R-:W2:Y:S01]  /*0570*/  LDS.U16 R21, [R21] ;  /* 0x0000000015157984 */ /* 0x000ea20000000400 */
[C---:B0-----:R-:W-:Y:S02]  /*0580*/  LEA R3, R0.reuse, R3, 0x4 ;  /* 0x0000000300037211 */ /* 0x041fe400078e20ff */
[C---:B------:R-:W-:Y:S01]  /*0590*/  IMAD R29, R0.reuse, 0x2, R27 ;  /* 0x00000002001d7824 */ /* 0x040fe200078e021b */
[----:B------:R-:W-:Y:S04]  /*05a0*/  LDS.U16 R17, [R4+-0x4] ;  /* 0xfffffc0004117984 */ /* 0x000fe80000000400 */
[----:B------:R-:W0:Y:S01]  /*05b0*/  LDS.U16 R18, [R23] ;  /* 0x0000000017127984 */ /* 0x000e220000000400 */
[----:B------:R-:W-:-:S03]  /*05c0*/  LEA R28, R0, R29, 0x1 ;  /* 0x0000001d001c7211 */ /* 0x000fc600078e08ff */
[----:B------:R-:W-:Y:S02]  /*05d0*/  LDS.U16 R24, [R4+0x4] ;  /* 0x0000040004187984 */ /* 0x000fe40000000400 */
[----:B------:R-:W-:Y:S02]  /*05e0*/  IMAD R25, R0, 0x2, R28 ;  /* 0x0000000200197824 */ /* 0x000fe400078e021c */
[----:B------:R-:W-:Y:S01]  /*05f0*/  LDS.U16 R23, [R4+0x6] ;  /* 0x0000060004177984 */ /* 0x000fe20000000400 */
[----:B-1----:R-:W-:-:S03]  /*0600*/  HFMA2 R19, R16.H0_H0, R19.H0_H0, R15.H0_H0 ;  /* 0x2000001310137231 */ /* 0x002fc6000004080f */
[----:B------:R-:W-:Y:S04]  /*0610*/  LDS.U16 R15, [R4+-0x2] ;  /* 0xfffffe00040f7984 */ /* 0x000fe80000000400 */
[----:B------:R-:W1:Y:S01]  /*0620*/  LDS.U16 R16, [R27] ;  /* 0x000000001b107984 */ /* 0x000e620000000400 */
[----:B--2---:R-:W-:-:S03]  /*0630*/  HFMA2 R22, R22.H0_H0, R21.H0_H0, R19.H0_H0 ;  /* 0x2000001516167231 */ /* 0x004fc60000040813 */
[----:B------:R-:W-:Y:S04]  /*0640*/  LDS.U16 R19, [R4] ;  /* 0x0000000004137984 */ /* 0x000fe80000000400 */
[----:B------:R-:W2:Y:S01]  /*0650*/  LDS.U16 R21, [R29] ;  /* 0x000000001d157984 */ /* 0x000ea20000000400 */
[----:B0-----:R-:W-:Y:S01]  /*0660*/  HFMA2 R26, R17.H0_H0, R18.H0_H0, R22.H0_H0 ;  /* 0x20000012111a7231 */ /* 0x001fe20000040816 */
[----:B------:R-:W-:Y:S02]  /*0670*/  LEA R18, R0, R25, 0x1 ;  /* 0x0000001900127211 */ /* 0x000fe400078e08ff */
[----:B------:R0:W-:Y:S04]  /*0680*/  LDS.U16 R17, [R4+0x2] ;  /* 0x0000020004117984 */ /* 0x0001e80000000400 */
[----:B------:R-:W3:Y:S04]  /*0690*/  LDS.U16 R22, [R28] ;  /* 0x000000001c167984 */ /* 0x000ee80000000400 */
[----:B------:R-:W4:Y:S01]  /*06a0*/  LDS.U16 R25, [R25] ;  /* 0x0000000019197984 */ /* 0x000f220000000400 */
[----:B0-----:R-:W-:-:S03]  /*06b0*/  VIADD R4, R4, 0x10 ;  /* 0x0000001004047836 */ /* 0x001fc60000000000 */
[----:B------:R-:W0:Y:S01]  /*06c0*/  LDS.U16 R18, [R18] ;  /* 0x0000000012127984 */ /* 0x000e220000000400 */
[----:B-1----:R-:W-:-:S04]  /*06d0*/  HFMA2 R15, R15.H0_H0, R16.H0_H0, R26.H0_H0 ;  /* 0x200000100f0f7231 */ /* 0x002fc8000004081a */
[----:B--2---:R-:W-:-:S04]  /*06e0*/  HFMA2 R15, R19.H0_H0, R21.H0_H0, R15.H0_H0 ;  /* 0x20000015130f7231 */ /* 0x004fc8000004080f */
[----:B---3--:R-:W-:-:S04]  /*06f0*/  HFMA2 R15, R17.H0_H0, R22.H0_H0, R15.H0_H0 ;  /* 0x20000016110f7231 */ /* 0x008fc8000004080f */
[----:B----4-:R-:W-:-:S04]  /*0700*/  HFMA2 R15, R24.H0_H0, R25.H0_H0, R15.H0_H0 ;  /* 0x20000019180f7231 */ /* 0x010fc8000004080f */
[----:B0-----:R-:W-:Y:S01]  /*0710*/  HFMA2 R15, R23.H0_H0, R18.H0_H0, R15.H0_H0 ;  /* 0x20000012170f7231 */ /* 0x001fe2000004080f */
[----:B------:R-:W-:Y:S06]  /*0720*/  @P0 BRA `(.L_x_50) ;  /* 0xfffffffc00700947 */ /* 0x000fec000383ffff */
[----:B------:R-:W-:-:S07]  /*0730*/  MOV R17, R2 ;  /* 0x0000000200117202 */ /* 0x000fce0000000f00 */
.L_x_49:
[----:B------:R-:W-:-:S13]  /*0740*/  ISETP.NE.AND P0, PT, R20, RZ, PT ;  /* 0x000000ff1400720c */ /* 0x000fda0003f05270 */
[----:B------:R-:W-:Y:S05]  /*0750*/  @!P0 BRA `(.L_x_51) ;  /* 0x0000000000c48947 */ /* 0x000fea0003800000 */
[----:B------:R-:W-:Y:S01]  /*0760*/  VIADD R2, R20, 0xffffffff ;  /* 0xffffffff14027836 */ /* 0x000fe20000000000 */
[----:B0-----:R-:W-:-:S04]  /*0770*/  LOP3.LUT P1, R16, R0, 0x3, RZ, 0xc0, !PT ;  /* 0x0000000300107812 */ /* 0x001fc8000782c0ff */
[----:B------:R-:W-:-:S13]  /*0780*/  ISETP.GE.U32.AND P0, PT, R2, 0x3, PT ;  /* 0x000000030200780c */ /* 0x000fda0003f06070 */
[----:B------:R-:W-:Y:S05]  /*0790*/  @!P0 BRA `(.L_x_52) ;  /* 0x0000000000508947 */ /* 0x000fea0003800000 */
[C---:B------:R-:W-:Y:S01]  /*07a0*/  IMAD R4, R17.reuse, R0, R7 ;  /* 0x0000000011047224 */ /* 0x040fe200078e0207 */
[----:B------:R-:W-:Y:S01]  /*07b0*/  IADD3 R2, PT, PT, R10, R17, RZ ;  /* 0x000000110a027210 */ /* 0x000fe20007ffe0ff */
[----:B------:R-:W-:Y:S02]  /*07c0*/  VIADD R17, R17, 0x4 ;  /* 0x0000000411117836 */ /* 0x000fe40000000000 */
[----:B------:R-:W-:Y:S01]  /*07d0*/  IMAD R3, R4, 0x2, R13 ;  /* 0x0000000204037824 */ /* 0x000fe200078e020d */
[----:B------:R-:W-:-:S04]  /*07e0*/  LEA R2, R2, UR4, 0x1 ;  /* 0x0000000402027c11 */ /* 0x000fc8000f8e08ff */
[C---:B------:R-:W-:Y:S01]  /*07f0*/  LEA R19, R0.reuse, R3, 0x1 ;  /* 0x0000000300137211 */ /* 0x040fe200078e08ff */
[----:B------:R-:W-:Y:S04]  /*0800*/  LDS.U16 R5, [R3] ;  /* 0x0000000003057984 */ /* 0x000fe80000000400 */
[----:B------:R-:W0:Y:S01]  /*0810*/  LDS.U16 R4, [R2] ;  /* 0x0000000002047984 */ /* 0x000e220000000400 */
[----:B------:R-:W-:-:S03]  /*0820*/  IMAD R23, R0, 0x2, R19 ;  /* 0x0000000200177824 */ /* 0x000fc600078e0213 */
[----:B------:R-:W-:Y:S02]  /*0830*/  LDS.U16 R21, [R2+0x2] ;  /* 0x0000020002157984 */ /* 0x000fe40000000400 */
[----:B------:R-:W-:Y:S02]  /*0840*/  LEA R18, R0, R23, 0x1 ;  /* 0x0000001700127211 */ /* 0x000fe400078e08ff */
[----:B------:R-:W1:Y:S04]  /*0850*/  LDS.U16 R19, [R19] ;  /* 0x0000000013137984 */ /* 0x000e680000000400 */
[----:B------:R-:W-:Y:S04]  /*0860*/  LDS.U16 R25, [R2+0x4] ;  /* 0x0000040002197984 */ /* 0x000fe80000000400 */
[----:B------:R-:W2:Y:S04]  /*0870*/  LDS.U16 R23, [R23] ;  /* 0x0000000017177984 */ /* 0x000ea80000000400 */
[----:B------:R-:W-:Y:S04]  /*0880*/  LDS.U16 R27, [R2+0x6] ;  /* 0x00000600021b7984 */ /* 0x000fe80000000400 */
[----:B------:R-:W3:Y:S01]  /*0890*/  LDS.U16 R18, [R18] ;  /* 0x0000000012127984 */ /* 0x000ee20000000400 */
[----:B0-----:R-:W-:-:S04]  /*08a0*/  HFMA2 R4, R4.H0_H0, R5.H0_H0, R15.H0_H0 ;  /* 0x2000000504047231 */ /* 0x001fc8000004080f */
[----:B-1----:R-:W-:-:S04]  /*08b0*/  HFMA2 R4, R21.H0_H0, R19.H0_H0, R4.H0_H0 ;  /* 0x2000001315047231 */ /* 0x002fc80000040804 */
[----:B--2---:R-:W-:-:S04]  /*08c0*/  HFMA2 R4, R25.H0_H0, R23.H0_H0, R4.H0_H0 ;  /* 0x2000001719047231 */ /* 0x004fc80000040804 */
[----:B---3--:R-:W-:-:S07]  /*08d0*/  HFMA2 R15, R27.H0_H0, R18.H0_H0, R4.H0_H0 ;  /* 0x200000121b0f7231 */ /* 0x008fce0000040804 */
.L_x_52:
        /* <DEDUP_REMOVED lines=11> */
[----:B------:R-:W-:Y:S04]  /*0990*/  LDS.U16 R5, [R3] ;  /* 0x0000000003057984 */ /* 0x000fe80000000400 */
[----:B------:R-:W0:Y:S04]  /*09a0*/  LDS.U16 R4, [R2] ;  /* 0x0000000002047984 */ /* 0x000e280000000400 */
[----:B------:R-:W-:Y:S04]  /*09b0*/  LDS.U16 R19, [R2+0x2] ;  /* 0x0000020002137984 */ /* 0x000fe80000000400 */
[----:B------:R-:W1:Y:S01]  /*09c0*/  LDS.U16 R16, [R16] ;  /* 0x0000000010107984 */ /* 0x000e620000000400 */
[----:B0-----:R-:W-:-:S04]  /*09d0*/  HFMA2 R4, R4.H0_H0, R5.H0_H0, R15.H0_H0 ;  /* 0x2000000504047231 */ /* 0x001fc8000004080f */
[----:B-1----:R-:W-:-:S07]  /*09e0*/  HFMA2 R15, R19.H0_H0, R16.H0_H0, R4.H0_H0 ;  /* 0x20000010130f7231 */ /* 0x002fce0000040804 */
.L_x_53:
[----:B------:R-:W-:Y:S05]  /*09f0*/  @P1 BRA `(.L_x_51) ;  /* 0x00000000001c1947 */ /* 0x000fea0003800000 */
[----:B------:R-:W-:Y:S02]  /*0a00*/  IMAD.IADD R2, R10, 0x1, R17 ;  /* 0x000000010a027824 */ /* 0x000fe400078e0211 */
[----:B------:R-:W-:-:S03]  /*0a10*/  IMAD R4, R0, R17, R7 ;  /* 0x0000001100047224 */ /* 0x000fc600078e0207 */
[----:B------:R-:W-:Y:S02]  /*0a20*/  LEA R2, R2, UR4, 0x1 ;  /* 0x0000000402027c11 */ /* 0x000fe4000f8e08ff */
[----:B------:R-:W-:-:S04]  /*0a30*/  LEA R4, R4, R13, 0x1 ;  /* 0x0000000d04047211 */ /* 0x000fc800078e08ff */
[----:B------:R-:W-:Y:S04]  /*0a40*/  LDS.U16 R2, [R2] ;  /* 0x0000000002027984 */ /* 0x000fe80000000400 */
[----:B------:R-:W0:Y:S02]  /*0a50*/  LDS.U16 R4, [R4] ;  /* 0x0000000004047984 */ /* 0x000e240000000400 */
[----:B0-----:R-:W-:-:S07]  /*0a60*/  HFMA2 R15, R2.H0_H0, R4.H0_H0, R15.H0_H0 ;  /* 0x20000004020f7231 */ /* 0x001fce000004080f */
.L_x_51:
[----:B------:R-:W-:Y:S01]  /*0a70*/  BAR.SYNC.DEFER_BLOCKING 0x0 ;  /* 0x0000000000007b1d */ /* 0x000fe20000010000 */
[C---:B------:R-:W-:Y:S02]  /*0a80*/  ISETP.NE.AND P0, PT, R12.reuse, R6, PT ;  /* 0x000000060c00720c */ /* 0x040fe40003f05270 */
[----:B------:R-:W-:-:S11]  /*0a90*/  IADD3 R12, PT, PT, R12, 0x1, RZ ;  /* 0x000000010c0c7810 */ /* 0x000fd60007ffe0ff */
[----:B------:R-:W-:Y:S05]  /*0aa0*/  @P0 BRA `(.L_x_54) ;  /* 0xfffffff800080947 */ /* 0x000fea000383ffff */
.L_x_48:
[----:B------:R-:W1:Y:S02]  /*0ab0*/  LDCU.64 UR4, c[0x0][0x398] ;  /* 0x00007300ff0477ac */ /* 0x000e640008000a00 */
[----:B-1----:R-:W-:-:S04]  /*0ac0*/  ISETP.GE.AND P0, PT, R8, UR5, PT ;  /* 0x0000000508007c0c */ /* 0x002fc8000bf06270 */
[----:B------:R-:W-:-:S13]  /*0ad0*/  ISETP.GE.OR P0, PT, R11, UR4, P0 ;  /* 0x000000040b007c0c */ /* 0x000fda0008706670 */
[----:B------:R-:W-:Y:S05]  /*0ae0*/  @P0 EXIT ;  /* 0x000000000000094d */ /* 0x000fea0003800000 */
[----:B------:R-:W1:Y:S01]  /*0af0*/  LDC.64 R2, c[0x0][0x380] ;  /* 0x0000e000ff027b82 */ /* 0x000e620000000a00 */
[----:B------:R-:W-:-:S04]  /*0b00*/  IMAD R11, R11, UR5, R8 ;  /* 0x000000050b0b7c24 */ /* 0x000fc8000f8e0208 */
[----:B-1----:R-:W-:-:S05]  /*0b10*/  IMAD.WIDE R2, R11, 0x2, R2 ;  /* 0x000000020b027825 */ /* 0x002fca00078e0202 */
[----:B------:R-:W-:Y:S01]  /*0b20*/  STG.E.U16 desc[UR6][R2.64], R15 ;  /* 0x0000000f02007986 */ /* 0x000fe2000c101506 */
[----:B------:R-:W-:Y:S05]  /*0b30*/  EXIT ;  /* 0x000000000000794d */ /* 0x000fea0003800000 */
.L_x_55:
        /* <DEDUP_REMOVED lines=12> */
.L_x_81:


//--------------------- .text._Z13nativeMatmul2I6__halfEvPT_PKS1_S4_iii --------------------------
	.section	.text._Z13nativeMatmul2I6__halfEvPT_PKS1_S4_iii,"ax",@progbits
	.align	128
        .global         _Z13nativeMatmul2I6__halfEvPT_PKS1_S4_iii
        .type           _Z13nativeMatmul2I6__halfEvPT_PKS1_S4_iii,@function
        .size           _Z13nativeMatmul2I6__halfEvPT_PKS1_S4_iii,(.L_x_82 - _Z13nativeMatmul2I6__halfEvPT_PKS1_S4_iii)
        .other          _Z13nativeMatmul2I6__halfEvPT_PKS1_S4_iii,@"STO_CUDA_ENTRY STV_DEFAULT"
_Z13nativeMatmul2I6__halfEvPT_PKS1_S4_iii:
.text._Z13nativeMatmul2I6__halfEvPT_PKS1_S4_iii:
        /* <DEDUP_REMOVED lines=19> */
[----:B----4-:R0:W3:Y:S01]  /*0130*/  @!P0 LDG.E.U16 R2, desc[UR6][R2.64] ;  /* 0x0000000602028981 */ /* 0x0100e2000c1e1500 */
[----:B-1----:R-:W1:Y:S01]  /*0140*/  MUFU.RCP R9, R9 ;  /* 0x0000000900097308 */ /* 0x002e620000001000 */
[----:B--2---:R-:W-:Y:S01]  /*0150*/  UIADD3 UR4, UPT, UPT, UR4, -0x1, URZ ;  /* 0xffffffff04047890 */ /* 0x004fe2000fffe0ff */
[----:B------:R-:W2:Y:S01]  /*0160*/  S2UR UR5, SR_CgaCtaId ;  /* 0x00000000000579c3 */ /* 0x000ea20000008800 */
[----:B------:R-:W-:Y:S01]  /*0170*/  ISETP.NE.U32.AND P3, PT, R7, RZ, PT ;  /* 0x000000ff0700720c */ /* 0x000fe20003f65070 */
[----:B-1----:R-:W-:Y:S02]  /*0180*/  VIADD R4, R9, 0xffffffe ;  /* 0x0ffffffe09047836 */ /* 0x002fe40000000000 */
[----:B------:R-:W-:Y:S02]  /*0190*/  IMAD R9, R7, R12, RZ ;  /* 0x0000000c07097224 */ /* 0x000fe400078e02ff */
[----:B------:R1:W4:Y:S02]  /*01a0*/  F2I.FTZ.U32.TRUNC.NTZ R5, R4 ;  /* 0x0000000400057305 */ /* 0x000324000021f000 */
[----:B-1----:R-:W-:-:S02]  /*01b0*/  HFMA2 R4, -RZ, RZ, 0, 0 ;  /* 0x00000000ff047431 */ /* 0x002fc400000001ff */
[----:B----4-:R-:W-:-:S04]  /*01c0*/  IMAD.MOV R8, RZ, RZ, -R5 ;  /* 0x000000ffff087224 */ /* 0x010fc800078e0a05 */
[----:B------:R-:W-:-:S04]  /*01d0*/  IMAD R11, R8, R7, RZ ;  /* 0x00000007080b7224 */ /* 0x000fc800078e02ff */
[----:B------:R-:W-:-:S06]  /*01e0*/  IMAD.HI.U32 R5, R5, R11, R4 ;  /* 0x0000000b05057227 */ /* 0x000fcc00078e0004 */
[----:B------:R-:W-:-:S04]  /*01f0*/  IMAD.HI.U32 R8, R5, UR4, RZ ;  /* 0x0000000405087c27 */ /* 0x000fc8000f8e00ff */
[----:B------:R-:W-:-:S04]  /*0200*/  IMAD.MOV R10, RZ, RZ, -R8 ;  /* 0x000000ffff0a7224 */ /* 0x000fc800078e0a08 */
[----:B------:R-:W-:Y:S01]  /*0210*/  IMAD R10, R7, R10, UR4 ;  /* 0x00000004070a7e24 */ /* 0x000fe2000f8e020a */
[----:B------:R-:W-:Y:S02]  /*0220*/  UMOV UR4, 0x400 ;  /* 0x0000040000047882 */ /* 0x000fe40000000000 */
[----:B--2---:R-:W-:Y:S02]  /*0230*/  ULEA UR4, UR5, UR4, 0x18 ;  /* 0x0000000405047291 */ /* 0x004fe4000f8ec0ff */
[----:B------:R-:W-:-:S13]  /*0240*/  ISETP.GE.U32.AND P1, PT, R10, R7, PT ;  /* 0x000000070a00720c */ /* 0x000fda0003f26070 */
[----:B------:R-:W-:Y:S01]  /*0250*/  @P1 IADD3 R10, PT, PT, R10, -R7, RZ ;  /* 0x800000070a0a1210 */ /* 0x000fe20007ffe0ff */
[----:B------:R-:W-:-:S03]  /*0260*/  @P1 VIADD R8, R8, 0x1 ;  /* 0x0000000108081836 */ /* 0x000fc60000000000 */
[----:B------:R-:W-:Y:S01]  /*0270*/  ISETP.GE.U32.AND P2, PT, R10, R7, PT ;  /* 0x000000070a00720c */ /* 0x000fe20003f46070 */
[----:B------:R-:W-:-:S05]  /*0280*/  IMAD.IADD R10, R9, 0x1, R0 ;  /* 0x00000001090a7824 */ /* 0x000fca00078e0200 */
[----:B0-----:R-:W-:-:S07]  /*0290*/  LEA R3, R10, UR4, 0x1 ;  /* 0x000000040a037c11 */ /* 0x001fce000f8e08ff */
[----:B------:R-:W-:Y:S02]  /*02a0*/  @P2 IADD3 R8, PT, PT, R8, 0x1, RZ ;  /* 0x0000000108082810 */ /* 0x000fe40007ffe0ff */
[----:B------:R-:W-:-:S04]  /*02b0*/  @!P3 LOP3.LUT R8, RZ, R7, RZ, 0x33, !PT ;  /* 0x00000007ff08b212 */ /* 0x000fc800078e33ff */
[----:B------:R-:W-:Y:S02]  /*02c0*/  ISETP.NE.AND P1, PT, R8, -0x1, PT ;  /* 0xffffffff0800780c */ /* 0x000fe40003f25270 */
[----:B------:R-:W-:-:S05]  /*02d0*/  @P0 PRMT R2, RZ, 0x7610, R2 ;  /* 0x00007610ff020816 */ /* 0x000fca0000000002 */
[----:B---3--:R0:W-:Y:S06]  /*02e0*/  STS.U16 [R3], R2 ;  /* 0x0000000203007388 */ /* 0x0081ec0000000400 */
[----:B------:R-:W-:Y:S05]  /*02f0*/  @!P1 EXIT ;  /* 0x000000000000994d */ /* 0x000fea0003800000 */
[C---:B0-----:R-:W-:Y:S01]  /*0300*/  IMAD R2, R7.reuse, UR8, RZ ;  /* 0x0000000807027c24 */ /* 0x041fe2000f8e02ff */
[C---:B------:R-:W-:Y:S01]  /*0310*/  LOP3.LUT R21, R7.reuse, 0x7, RZ, 0xc0, !PT ;  /* 0x0000000707157812 */ /* 0x040fe200078ec0ff */
[C---:B------:R-:W-:Y:S01]  /*0320*/  IMAD R11, R7.reuse, UR9, R12 ;  /* 0x00000009070b7c24 */ /* 0x040fe2000f8e020c */
[----:B------:R-:W-:Y:S02]  /*0330*/  LOP3.LUT R12, R7, 0x7f8, RZ, 0xc0, !PT ;  /* 0x000007f8070c7812 */ /* 0x000fe400078ec0ff */
[----:B------:R-:W-:Y:S02]  /*0340*/  SHF.L.U32 R15, R2, 0x1, RZ ;  /* 0x00000001020f7819 */ /* 0x000fe400000006ff */
[----:B------:R-:W-:-:S03]  /*0350*/  MOV R13, RZ ;  /* 0x000000ff000d7202 */ /* 0x000fc60000000f00 */
[----:B------:R-:W-:Y:S02]  /*0360*/  IMAD R14, R0, 0x2, R15 ;  /* 0x00000002000e7824 */ /* 0x000fe400078e020f */
[----:B------:R-:W-:-:S03]  /*0370*/  VIADD R15, R15, UR4 ;  /* 0x000000040f0f7c36 */ /* 0x000fc60008000000 */
[----:B------:R-:W-:-:S07]  /*0380*/  IADD3 R14, PT, PT, R14, UR4, RZ ;  /* 0x000000040e0e7c10 */ /* 0x000fce000fffe0ff */
.L_x_66:
[----:B0-----:R-:W0:Y:S01]  /*0390*/  LDCU UR5, c[0x0][0x3a0] ;  /* 0x00007400ff0577ac */ /* 0x001e220008000800 */
[----:B------:R-:W-:Y:S01]  /*03a0*/  BSSY.RECONVERGENT B0, `(.L_x_56) ;  /* 0x000000d000007945 */ /* 0x000fe20003800200 */
[----:B------:R-:W-:Y:S01]  /*03b0*/  IMAD R4, R10, 0x2, R15 ;  /* 0x000000020a047824 */ /* 0x000fe200078e020f */
[----:B------:R-:W-:Y:S02]  /*03c0*/  PRMT R3, RZ, 0x7610, R3 ;  /* 0x00007610ff037816 */ /* 0x000fe40000000003 */
        /* <DEDUP_REMOVED lines=9> */
[----:B------:R0:W5:Y:S02]  /*0460*/  LDG.E.U16 R3, desc[UR6][R2.64] ;  /* 0x0000000602037981 */ /* 0x000164000c1e1500 */
.L_x_57:
[----:B------:R-:W-:Y:S05]  /*0470*/  BSYNC.RECONVERGENT B0 ;  /* 0x0000000000007941 */ /* 0x000fea0003800200 */
.L_x_56:
[----:B------:R-:W-:Y:S01]  /*0480*/  ISETP.GE.U32.AND P0, PT, R7, 0x8, PT ;  /* 0x000000080700780c */ /* 0x000fe20003f06070 */
[----:B-----5:R1:W-:Y:S01]  /*0490*/  STS.U16 [R4], R3 ;  /* 0x0000000304007388 */ /* 0x0203e20000000400 */
[----:B0-----:R-:W-:Y:S02]  /*04a0*/  MOV R2, RZ ;  /* 0x000000ff00027202 */ /* 0x001fe40000000f00 */
[----:B------:R-:W-:Y:S01]  /*04b0*/  PRMT R16, RZ, 0x7610, R16 ;  /* 0x00007610ff107816 */ /* 0x000fe20000000010 */
[----:B------:R-:W-:Y:S08]  /*04c0*/  BAR.SYNC.DEFER_BLOCKING 0x0 ;  /* 0x0000000000007b1d */ /* 0x000ff00000010000 */
[----:B-1----:R-:W-:Y:S05]  /*04d0*/  @!P0 BRA `(.L_x_58) ;  /* 0x0000000000ac8947 */ /* 0x002fea0003800000 */
[----:B------:R-:W-:Y:S01]  /*04e0*/  LOP3.LUT R4, R7, 0xfffffff8, RZ, 0xc0, !PT ;  /* 0xfffffff807047812 */ /* 0x000fe200078ec0ff */
[----:B------:R-:W-:Y:S01]  /*04f0*/  IMAD.MOV.U32 R2, RZ, RZ, R14 ;  /* 0x000000ffff027224 */ /* 0x000fe200078e000e */
[----:B------:R-:W-:Y:S02]  /*0500*/  LEA R3, R9, UR4, 0x1 ;  /* 0x0000000409037c11 */ /* 0x000fe4000f8e08ff */
[----:B------:R-:W-:Y:S01]  /*0510*/  PRMT R16, RZ, 0x7610, R16 ;  /* 0x00007610ff107816 */ /* 0x000fe20000000010 */
[----:B------:R-:W-:Y:S01]  /*0520*/  IMAD.MOV R4, RZ, RZ, -R4 ;  /* 0x000000ffff047224 */ /* 0x000fe200078e0a04 */
[----:B------:R-:W-:-:S07]  /*0530*/  IADD3 R3, PT, PT, R3, 0x8, RZ ;  /* 0x0000000803037810 */ /* 0x000fce0007ffe0ff */
.L_x_59:
[----:B------:R-:W-:Y:S01]  /*0540*/  LEA R22, R7, R2, 0x1 ;  /* 0x0000000207167211 */ /* 0x000fe200078e08ff */
        /* <DEDUP_REMOVED lines=15> */
[----:B-1----:R-:W-:Y:S02]  /*0640*/  HFMA2 R19, R5.H0_H0, R19.H0_H0, R16.H0_H0 ;  /* 0x2000001305137231 */ /* 0x002fe40000040810 */
[----:B------:R-:W-:Y:S04]  /*0650*/  LDS.U16 R5, [R3+-0x2] ;  /* 0xfffffe0003057984 */ /* 0x000fe80000000400 */
[----:B------:R-:W1:Y:S01]  /*0660*/  LDS.U16 R16, [R28] ;  /* 0x000000001c107984 */ /* 0x000e620000000400 */
[----:B--2---:R-:W-:-:S03]  /*0670*/  HFMA2 R23, R20.H0_H0, R22.H0_H0, R19.H0_H0 ;  /* 0x2000001614177231 */ /* 0x004fc60000040813 */
[----:B------:R-:W-:Y:S04]  /*0680*/  LDS.U16 R19, [R3] ;  /* 0x0000000003137984 */ /* 0x000fe80000000400 */
[----:B------:R-:W2:Y:S01]  /*0690*/  LDS.U16 R20, [R27] ;  /* 0x000000001b147984 */ /* 0x000ea20000000400 */
[----:B0-----:R-:W-:Y:S01]  /*06a0*/  HFMA2 R26, R17.H0_H0, R18.H0_H0, R23.H0_H0 ;  /* 0x20000012111a7231 */ /* 0x001fe20000040817 */
[----:B------:R-:W-:Y:S02]  /*06b0*/  LEA R18, R7, R25, 0x1 ;  /* 0x0000001907127211 */ /* 0x000fe400078e08ff */
[----:B------:R-:W-:Y:S04]  /*06c0*/  LDS.U16 R17, [R3+0x2] ;  /* 0x0000020003117984 */ /* 0x000fe80000000400 */
[----:B------:R-:W0:Y:S04]  /*06d0*/  LDS.U16 R22, [R29] ;  /* 0x000000001d167984 */ /* 0x000e280000000400 */
[----:B------:R-:W3:Y:S04]  /*06e0*/  LDS.U16 R25, [R25] ;  /* 0x0000000019197984 */ /* 0x000ee80000000400 */
[----:B------:R-:W-:Y:S04]  /*06f0*/  LDS.U16 R18, [R18] ;  /* 0x0000000012127984 */ /* 0x000fe80000000400 */
[----:B------:R4:W5:Y:S02]  /*0700*/  LDS.U16 R23, [R3+0x6] ;  /* 0x0000060003177984 */ /* 0x0009640000000400 */
[----:B----4-:R-:W-:-:S02]  /*0710*/  VIADD R3, R3, 0x10 ;  /* 0x0000001003037836 */ /* 0x010fc40000000000 */
[----:B-1----:R-:W-:-:S04]  /*0720*/  HFMA2 R5, R5.H0_H0, R16.H0_H0, R26.H0_H0 ;  /* 0x2000001005057231 */ /* 0x002fc8000004081a */
[----:B--2---:R-:W-:-:S04]  /*0730*/  HFMA2 R5, R19.H0_H0, R20.H0_H0, R5.H0_H0 ;  /* 0x2000001413057231 */ /* 0x004fc80000040805 */
[----:B0-----:R-:W-:-:S04]  /*0740*/  HFMA2 R5, R17.H0_H0, R22.H0_H0, R5.H0_H0 ;  /* 0x2000001611057231 */ /* 0x001fc80000040805 */
[----:B---3--:R-:W-:-:S04]  /*0750*/  HFMA2 R5, R24.H0_H0, R25.H0_H0, R5.H0_H0 ;  /* 0x2000001918057231 */ /* 0x008fc80000040805 */
[----:B-----5:R-:W-:Y:S01]  /*0760*/  HFMA2 R16, R23.H0_H0, R18.H0_H0, R5.H0_H0 ;  /* 0x2000001217107231 */ /* 0x020fe20000040805 */
[----:B------:R-:W-:Y:S06]  /*0770*/  @P0 BRA `(.L_x_59) ;  /* 0xfffffffc00700947 */ /* 0x000fec000383ffff */
[----:B------:R-:W-:-:S07]  /*0780*/  MOV R2, R12 ;  /* 0x0000000c00027202 */ /* 0x000fce0000000f00 */
.L_x_58:
[----:B------:R-:W-:-:S13]  /*0790*/  ISETP.NE.AND P0, PT, R21, RZ, PT ;  /* 0x000000ff1500720c */ /* 0x000fda0003f05270 */
[----:B------:R-:W-:Y:S05]  /*07a0*/  @!P0 BRA `(.L_x_60) ;  /* 0x0000000000c48947 */ /* 0x000fea0003800000 */
[----:B------:R-:W-:Y:S01]  /*07b0*/  VIADD R3, R21, 0xffffffff ;  /* 0xffffffff15037836 */ /* 0x000fe20000000000 */
[----:B------:R-:W-:-:S04]  /*07c0*/  LOP3.LUT P1, R19, R7, 0x3, RZ, 0xc0, !PT ;  /* 0x0000000307137812 */ /* 0x000fc8000782c0ff */
        /* <DEDUP_REMOVED lines=22> */
.L_x_61:
[----:B------:R-:W-:Y:S05]  /*0930*/  @!P1 BRA `(.L_x_60) ;  /* 0x0000000000609947 */ /* 0x000fea0003800000 */
[----:B------:R-:W-:Y:S02]  /*0940*/  ISETP.NE.AND P0, PT, R19, 0x1, PT ;  /* 0x000000011300780c */ /* 0x000fe40003f05270 */
[----:B------:R-:W-:-:S04]  /*0950*/  LOP3.LUT R3, R7, 0x1, RZ, 0xc0, !PT ;  /* 0x0000000107037812 */ /* 0x000fc800078ec0ff */
[----:B------:R-:W-:-:S07]  /*0960*/  ISETP.NE.U32.AND P1, PT, R3, 0x1, PT ;  /* 0x000000010300780c */ /* 0x000fce0003f25070 */
[----:B------:R-:W-:Y:S06]  /*0970*/  @!P0 BRA `(.L_x_62) ;  /* 0x0000000000308947 */ /* 0x000fec0003800000 */
[C---:B------:R-:W-:Y:S01]  /*0980*/  IMAD R4, R2.reuse, R7, R0 ;  /* 0x0000000702047224 */ /* 0x040fe200078e0200 */
[----:B------:R-:W-:Y:S01]  /*0990*/  IADD3 R3, PT, PT, R9, R2, RZ ;  /* 0x0000000209037210 */ /* 0x000fe20007ffe0ff */
[----:B------:R-:W-:Y:S02]  /*09a0*/  VIADD R2, R2, 0x2 ;  /* 0x0000000202027836 */ /* 0x000fe40000000000 */
        /* <DEDUP_REMOVED lines=9> */
.L_x_62:
[----:B------:R-:W-:Y:S05]  /*0a40*/  @P1 BRA `(.L_x_60) ;  /* 0x00000000001c1947 */ /* 0x000fea0003800000 */
[-C--:B------:R-:W-:Y:S01]  /*0a50*/  IADD3 R3, PT, PT, R9, R2.reuse, RZ ;  /* 0x0000000209037210 */ /* 0x080fe20007ffe0ff */
[----:B------:R-:W-:-:S03]  /*0a60*/  IMAD R2, R7, R2, R0 ;  /* 0x0000000207027224 */ /* 0x000fc600078e0200 */
[----:B------:R-:W-:Y:S01]  /*0a70*/  LEA R3, R3, UR4, 0x1 ;  /* 0x0000000403037c11 */ /* 0x000fe2000f8e08ff */
[----:B------:R-:W-:-:S05]  /*0a80*/  IMAD R2, R2, 0x2, R15 ;  /* 0x0000000202027824 */ /* 0x000fca00078e020f */
[----:B------:R-:W-:Y:S04]  /*0a90*/  LDS.U16 R3, [R3] ;  /* 0x0000000003037984 */ /* 0x000fe80000000400 */
[----:B------:R-:W0:Y:S02]  /*0aa0*/  LDS.U16 R2, [R2] ;  /* 0x0000000002027984 */ /* 0x000e240000000400 */
[----:B0-----:R-:W-:-:S07]  /*0ab0*/  HFMA2 R16, R3.H0_H0, R2.H0_H0, R16.H0_H0 ;  /* 0x2000000203107231 */ /* 0x001fce0000040810 */
.L_x_60:
        /* <DEDUP_REMOVED lines=11> */
[----:B0-----:R-:W-:-:S03]  /*0b70*/  IMAD.WIDE.U32 R2, R5, 0x2, R2 ;  /* 0x0000000205027825 */ /* 0x001fc600078e0002 */
[C---:B------:R-:W-:Y:S02]  /*0b80*/  LOP3.LUT R4, R2.reuse, 0xfffffffd, RZ, 0xc0, !PT ;  /* 0xfffffffd02047812 */ /* 0x040fe400078ec0ff */
[----:B------:R-:W-:Y:S02]  /*0b90*/  MOV R5, R3 ;  /* 0x0000000300057202 */ /* 0x000fe40000000f00 */
[----:B------:R-:W-:-:S03]  /*0ba0*/  LOP3.LUT R17, R2, 0x2, RZ, 0xc0, !PT ;  /* 0x0000000202117812 */ /* 0x000fc600078ec0ff */
[----:B------:R0:W5:Y:S01]  /*0bb0*/  LD.E R19, desc[UR6][R4.64] ;  /* 0x0000000604137980 */ /* 0x000162000c101900 */
[----:B------:R-:W-:Y:S01]  /*0bc0*/  ISETP.EQ.U32.AND P0, PT, R17, RZ, PT ;  /* 0x000000ff1100720c */ /* 0x000fe20003f02070 */
[----:B------:R-:W-:-:S05]  /*0bd0*/  IMAD.MOV.U32 R17, RZ, RZ, 0x3254 ;  /* 0x00003254ff117424 */ /* 0x000fca00078e00ff */
[----:B------:R-:W-:-:S07]  /*0be0*/  SEL R20, R17, 0x7610, P0 ;  /* 0x0000761011147807 */ /* 0x000fce0000000000 */
.L_x_65:
[----:B-----5:R-:W-:-:S05]  /*0bf0*/  HADD2 R18, R19, R16.H0_H0 ;  /* 0x2000001013127230 */ /* 0x020fca0000000000 */
[----:B------:R-:W-:-:S05]  /*0c00*/  PRMT R17, R19, R20, R18 ;  /* 0x0000001413117216 */ /* 0x000fca0000000012 */
[----:B------:R-:W2:Y:S02]  /*0c10*/  ATOM.E.CAS.STRONG.GPU PT, R18, [R4], R19, R17 ;  /* 0x000000130412738b */ /* 0x000ea400001ee111 */
[----:B--2---:R-:W-:Y:S02]  /*0c20*/  ISETP.NE.U32.AND P0, PT, R18, R19, PT ;  /* 0x000000131200720c */ /* 0x004fe40003f05070 */
[----:B------:R-:W-:-:S11]  /*0c30*/  MOV R19, R18 ;  /* 0x0000001200137202 */ /* 0x000fd60000000f00 */
[----:B------:R-:W-:Y:S05]  /*0c40*/  @P0 BRA `(.L_x_65) ;  /* 0xfffffffc00e80947 */ /* 0x000fea000383ffff */
.L_x_64:
[----:B------:R-:W-:Y:S05]  /*0c50*/  BSYNC.RECONVERGENT B0 ;  /* 0x0000000000007941 */ /* 0x000fea0003800200 */
.L_x_63:
[C---:B------:R-:W-:Y:S01]  /*0c60*/  ISETP.NE.AND P0, PT, R13.reuse, R8, PT ;  /* 0x000000080d00720c */ /* 0x040fe20003f05270 */
[----:B------:R-:W-:-:S12]  /*0c70*/  VIADD R13, R13, 0x1 ;  /* 0x000000010d0d7836 */ /* 0x000fd80000000000 */
[----:B------:R-:W-:Y:S05]  /*0c80*/  @P0 BRA `(.L_x_66) ;  /* 0xfffffff400c00947 */ /* 0x000fea000383ffff */
[----:B------:R-:W-:Y:S05]  /*0c90*/  EXIT ;  /* 0x000000000000794d */ /* 0x000fea0003800000 */
.L_x_67:
        /* <DEDUP_REMOVED lines=14> */
.L_x_82:


//--------------------- .text._Z13nativeMatmul1I6__halfEvPT_PKS1_S4_iii --------------------------
	.section	.text._Z13nativeMatmul1I6__halfEvPT_PKS1_S4_iii,"ax",@progbits
	.align	128
        .global         _Z13nativeMatmul1I6__halfEvPT_PKS1_S4_iii
        .type           _Z13nativeMatmul1I6__halfEvPT_PKS1_S4_iii,@function
        .size           _Z13nativeMatmul1I6__halfEvPT_PKS1_S4_iii,(.L_x_83 - _Z13nativeMatmul1I6__halfEvPT_PKS1_S4_iii)
        .other          _Z13nativeMatmul1I6__halfEvPT_PKS1_S4_iii,@"STO_CUDA_ENTRY STV_DEFAULT"
_Z13nativeMatmul1I6__halfEvPT_PKS1_S4_iii:
.text._Z13nativeMatmul1I6__halfEvPT_PKS1_S4_iii:
        /* <DEDUP_REMOVED lines=13> */
[----:B------:R-:W0:Y:S01]  /*00d0*/  LDCU UR5, c[0x0][0x3a0] ;  /* 0x00007400ff0577ac */ /* 0x000e220008000800 */
[----:B------:R-:W-:Y:S01]  /*00e0*/  PRMT R18, RZ, 0x7610, R18 ;  /* 0x00007610ff127816 */ /* 0x000fe20000000012 */
[----:B------:R-:W1:Y:S01]  /*00f0*/  LDCU.64 UR8, c[0x0][0x358] ;  /* 0x00006b00ff0877ac */ /* 0x000e620008000a00 */
[----:B0-----:R-:W-:-:S09]  /*0100*/  UISETP.GE.AND UP0, UPT, UR5, 0x1, UPT ;  /* 0x000000010500788c */ /* 0x001fd2000bf06270 */
[----:B-1----:R-:W-:Y:S05]  /*0110*/  BRA.U !UP0, `(.L_x_68) ;  /* 0x0000000908e87547 */ /* 0x002fea000b800000 */
[----:B------:R-:W-:Y:S02]  /*0120*/  UISETP.GE.U32.AND UP1, UPT, UR5, 0x10, UPT ;  /* 0x000000100500788c */ /* 0x000fe4000bf26070 */
[----:B------:R-:W-:Y:S01]  /*0130*/  IMAD R4, R3, UR5, RZ ;  /* 0x0000000503047c24 */ /* 0x000fe2000f8e02ff */
[----:B------:R-:W-:Y:S01]  /*0140*/  ULOP3.LUT UR6, UR5, 0xf, URZ, 0xc0, !UPT ;  /* 0x0000000f05067892 */ /* 0x000fe2000f8ec0ff */
[----:B------:R-:W-:-:S03]  /*0150*/  UMOV UR4, URZ ;  /* 0x000000ff00047c82 */ /* 0x000fc60008000000 */
[----:B------:R-:W-:Y:S02]  /*0160*/  UISETP.NE.AND UP0, UPT, UR6, URZ, UPT ;  /* 0x000000ff0600728c */ /* 0x000fe4000bf05270 */
[----:B------:R-:W-:Y:S09]  /*0170*/  BRA.U !UP1, `(.L_x_69) ;  /* 0x00000005093c7547 */ /* 0x000ff2000b800000 */
[----:B------:R-:W0:Y:S01]  /*0180*/  LDC.64 R6, c[0x0][0x388] ;  /* 0x0000e200ff067b82 */ /* 0x000e220000000a00 */
[----:B------:R-:W-:Y:S01]  /*0190*/  ULOP3.LUT UR4, UR5, 0x7ffffff0, URZ, 0xc0, !UPT ;  /* 0x7ffffff005047892 */ /* 0x000fe2000f8ec0ff */
[----:B------:R-:W-:-:S03]  /*01a0*/  MOV R2, R0 ;  /* 0x0000000000027202 */ /* 0x000fc60000000f00 */
[----:B------:R-:W-:Y:S01]  /*01b0*/  UIADD3 UR7, UPT, UPT, -UR4, URZ, URZ ;  /* 0x000000ff04077290 */ /* 0x000fe2000fffe1ff */
[----:B0-----:R-:W-:-:S03]  /*01c0*/  IMAD.WIDE.U32 R6, R4, 0x2, R6 ;  /* 0x0000000204067825 */ /* 0x001fc600078e0006 */
[----:B------:R-:W-:-:S04]  /*01d0*/  IADD3 R6, P0, PT, R6, 0x10, RZ ;  /* 0x0000001006067810 */ /* 0x000fc80007f1e0ff */
[----:B------:R-:W-:-:S09]  /*01e0*/  IADD3.X R13, PT, PT, RZ, R7, RZ, P0, !PT ;  /* 0x00000007ff0d7210 */ /* 0x000fd200007fe4ff */
.L_x_70:
[----:B------:R-:W0:Y:S01]  /*01f0*/  LDC.64 R22, c[0x0][0x390] ;  /* 0x0000e400ff167b82 */ /* 0x000e220000000a00 */
[----:B------:R-:W-:-:S05]  /*0200*/  MOV R12, R6 ;  /* 0x00000006000c7202 */ /* 0x000fca0000000f00 */
[----:B------:R-:W2:Y:S04]  /*0210*/  LDG.E.U16 R28, desc[UR8][R12.64+-0x10] ;  /* 0xfffff0080c1c7981 */ /* 0x000ea8000c1e1500 */
[----:B------:R-:W3:Y:S04]  /*0220*/  LDG.E.U16 R7, desc[UR8][R12.64+-0xe] ;  /* 0xfffff2080c077981 */ /* 0x000ee8000c1e1500 */
[----:B------:R-:W4:Y:S04]  /*0230*/  LDG.E.U16 R8, desc[UR8][R12.64+-0xc] ;  /* 0xfffff4080c087981 */ /* 0x000f28000c1e1500 */
[----:B------:R-:W5:Y:S04]  /*0240*/  LDG.E.U16 R11, desc[UR8][R12.64+-0xa] ;  /* 0xfffff6080c0b7981 */ /* 0x000f68000c1e1500 */
[----:B------:R-:W5:Y:S01]  /*0250*/  LDG.E.U16 R20, desc[UR8][R12.64+-0x8] ;  /* 0xfffff8080c147981 */ /* 0x000f62000c1e1500 */
[----:B0-----:R-:W-:-:S05]  /*0260*/  IMAD.WIDE R22, R2, 0x2, R22 ;  /* 0x0000000202167825 */ /* 0x001fca00078e0216 */
[----:B------:R0:W2:Y:S01]  /*0270*/  LDG.E.U16 R19, desc[UR8][R22.64] ;  /* 0x0000000816137981 */ /* 0x0000a2000c1e1500 */
[----:B------:R-:W-:-:S05]  /*0280*/  IMAD.WIDE R24, R5, 0x2, R22 ;  /* 0x0000000205187825 */ /* 0x000fca00078e0216 */
[----:B------:R-:W3:Y:S01]  /*0290*/  LDG.E.U16 R6, desc[UR8][R24.64] ;  /* 0x0000000818067981 */ /* 0x000ee2000c1e1500 */
[----:B------:R-:W-:-:S05]  /*02a0*/  IMAD.WIDE R26, R5, 0x2, R24 ;  /* 0x00000002051a7825 */ /* 0x000fca00078e0218 */
[----:B------:R-:W4:Y:S01]  /*02b0*/  LDG.E.U16 R9, desc[UR8][R26.64] ;  /* 0x000000081a097981 */ /* 0x000f22000c1e1500 */
[----:B------:R-:W-:-:S03]  /*02c0*/  IMAD.WIDE R16, R5, 0x2, R26 ;  /* 0x0000000205107825 */ /* 0x000fc600078e021a */
[----:B------:R-:W5:Y:S01]  /*02d0*/  LDG.E.U16 R25, desc[UR8][R12.64+-0x6] ;  /* 0xfffffa080c197981 */ /* 0x000f62000c1e1500 */
[----:B------:R-:W-:-:S03]  /*02e0*/  IMAD.WIDE R14, R5, 0x2, R16 ;  /* 0x00000002050e7825 */ /* 0x000fc600078e0210 */
[----:B------:R-:W5:Y:S04]  /*02f0*/  LDG.E.U16 R10, desc[UR8][R16.64] ;  /* 0x00000008100a7981 */ /* 0x000f68000c1e1500 */
[----:B------:R-:W5:Y:S01]  /*0300*/  LDG.E.U16 R21, desc[UR8][R14.64] ;  /* 0x000000080e157981 */ /* 0x000f62000c1e1500 */
[----:B0-----:R-:W-:-:S03]  /*0310*/  IMAD.WIDE R22, R5, 0x2, R14 ;  /* 0x0000000205167825 */ /* 0x001fc600078e020e */
[----:B------:R-:W5:Y:S04]  /*0320*/  LDG.E.U16 R27, desc[UR8][R12.64+-0x4] ;  /* 0xfffffc080c1b7981 */ /* 0x000f68000c1e1500 */
[----:B------:R0:W5:Y:S02]  /*0330*/  LDG.E.U16 R24, desc[UR8][R22.64] ;  /* 0x0000000816187981 */ /* 0x000164000c1e1500 */
[----:B0-----:R-:W-:-:S05]  /*0340*/  IMAD.WIDE R22, R5, 0x2, R22 ;  /* 0x0000000205167825 */ /* 0x001fca00078e0216 */
[----:B------:R-:W5:Y:S01]  /*0350*/  LDG.E.U16 R26, desc[UR8][R22.64] ;  /* 0x00000008161a7981 */ /* 0x000f62000c1e1500 */
[----:B------:R-:W-:-:S04]  /*0360*/  IMAD.WIDE R14, R5, 0x2, R22 ;  /* 0x00000002050e7825 */ /* 0x000fc800078e0216 */
[----:B------:R-:W-:Y:S02]  /*0370*/  IMAD.WIDE R16, R5, 0x2, R14 ;  /* 0x0000000205107825 */ /* 0x000fe400078e020e */
[----:B------:R-:W5:Y:S04]  /*0380*/  LDG.E.U16 R15, desc[UR8][R14.64] ;  /* 0x000000080e0f7981 */ /* 0x000f68000c1e1500 */
[----:B------:R-:W5:Y:S04]  /*0390*/  LDG.E.U16 R22, desc[UR8][R12.64+-0x2] ;  /* 0xfffffe080c167981 */ /* 0x000f68000c1e1500 */
[----:B------:R-:W5:Y:S04]  /*03a0*/  LDG.E.U16 R23, desc[UR8][R12.64] ;  /* 0x000000080c177981 */ /* 0x000f68000c1e1500 */
[----:B------:R-:W5:Y:S01]  /*03b0*/  LDG.E.U16 R14, desc[UR8][R12.64+0x2] ;  /* 0x000002080c0e7981 */ /* 0x000f62000c1e1500 */
[----:B--2---:R-:W-:-:S02]  /*03c0*/  HFMA2 R28, R28.H0_H0, R19.H0_H0, R18.H0_H0 ;  /* 0x200000131c1c7231 */ /* 0x004fc40000040812 */
[C---:B------:R-:W-:Y:S02]  /*03d0*/  IMAD.WIDE R18, R5.reuse, 0x2, R16 ;  /* 0x0000000205127825 */ /* 0x040fe400078e0210 */
[----:B------:R-:W2:Y:S02]  /*03e0*/  LDG.E.U16 R17, desc[UR8][R16.64] ;  /* 0x0000000810117981 */ /* 0x000ea4000c1e1500 */
[----:B---3--:R-:W-:Y:S02]  /*03f0*/  HFMA2 R28, R7.H0_H0, R6.H0_H0, R28.H0_H0 ;  /* 0x20000006071c7231 */ /* 0x008fe4000004081c */
[----:B------:R-:W-:Y:S02]  /*0400*/  IMAD.WIDE R6, R5, 0x2, R18 ;  /* 0x0000000205067825 */ /* 0x000fe400078e0212 */
[----:B------:R-:W3:Y:S02]  /*0410*/  LDG.E.U16 R19, desc[UR8][R18.64] ;  /* 0x0000000812137981 */ /* 0x000ee4000c1e1500 */
[----:B----4-:R-:W-:-:S02]  /*0420*/  HFMA2 R28, R8.H0_H0, R9.H0_H0, R28.H0_H0 ;  /* 0x20000009081c7231 */ /* 0x010fc4000004081c */
[C---:B------:R-:W-:Y:S01]  /*0430*/  IMAD.WIDE R8, R5.reuse, 0x2, R6 ;  /* 0x0000000205087825 */ /* 0x040fe200078e0206 */
[----:B------:R-:W4:Y:S04]  /*0440*/  LDG.E.U16 R16, desc[UR8][R12.64+0x4] ;  /* 0x000004080c107981 */ /* 0x000f28000c1e1500 */
[----:B------:R-:W4:Y:S01]  /*0450*/  LDG.E.U16 R7, desc[UR8][R6.64] ;  /* 0x0000000806077981 */ /* 0x000f22000c1e1500 */
[----:B-----5:R-:W-:Y:S02]  /*0460*/  HFMA2 R28, R11.H0_H0, R10.H0_H0, R28.H0_H0 ;  /* 0x2000000a0b1c7231 */ /* 0x020fe4000004081c */
[C---:B------:R-:W-:Y:S01]  /*0470*/  IMAD.WIDE R10, R5.reuse, 0x2, R8 ;  /* 0x00000002050a7825 */ /* 0x040fe200078e0208 */
[----:B------:R0:W5:Y:S03]  /*0480*/  LDG.E.U16 R29, desc[UR8][R8.64] ;  /* 0x00000008081d7981 */ /* 0x000166000c1e1500 */
[----:B------:R-:W-:Y:S01]  /*0490*/  HFMA2 R28, R20.H0_H0, R21.H0_H0, R28.H0_H0 ;  /* 0x20000015141c7231 */ /* 0x000fe2000004081c */
[----:B------:R-:W5:Y:S01]  /*04a0*/  LDG.E.U16 R18, desc[UR8][R12.64+0x6] ;  /* 0x000006080c127981 */ /* 0x000f62000c1e1500 */
[----:B------:R-:W-:-:S03]  /*04b0*/  IMAD.WIDE R20, R5, 0x2, R10 ;  /* 0x0000000205147825 */ /* 0x000fc600078e020a */
[----:B------:R-:W5:Y:S01]  /*04c0*/  LDG.E.U16 R11, desc[UR8][R10.64] ;  /* 0x000000080a0b7981 */ /* 0x000f62000c1e1500 */
[----:B------:R-:W-:Y:S02]  /*04d0*/  HFMA2 R28, R25.H0_H0, R24.H0_H0, R28.H0_H0 ;  /* 0x20000018191c7231 */ /* 0x000fe4000004081c */
[C---:B------:R-:W-:Y:S01]  /*04e0*/  IMAD.WIDE R24, R5.reuse, 0x2, R20 ;  /* 0x0000000205187825 */ /* 0x040fe200078e0214 */
[----:B------:R-:W5:Y:S04]  /*04f0*/  LDG.E.U16 R6, desc[UR8][R12.64+0x8] ;  /* 0x000008080c067981 */ /* 0x000f68000c1e1500 */
[----:B------:R-:W5:Y:S01]  /*0500*/  LDG.E.U16 R21, desc[UR8][R20.64] ;  /* 0x0000000814157981 */ /* 0x000f62000c1e1500 */
[----:B0-----:R-:W-:-:S03]  /*0510*/  IMAD.WIDE R8, R5, 0x2, R24 ;  /* 0x0000000205087825 */ /* 0x001fc600078e0218 */
[----:B------:R-:W5:Y:S04]  /*0520*/  LDG.E.U16 R10, desc[UR8][R12.64+0xe] ;  /* 0x00000e080c0a7981 */ /* 0x000f68000c1e1500 */
[----:B------:R-:W5:Y:S01]  /*0530*/  LDG.E.U16 R9, desc[UR8][R8.64] ;  /* 0x0000000808097981 */ /* 0x000f62000c1e1500 */
[----:B------:R-:W-:-:S03]  /*0540*/  HFMA2 R26, R27.H0_H0, R26.H0_H0, R28.H0_H0 ;  /* 0x2000001a1b1a7231 */ /* 0x000fc6000004081c */
[----:B------:R-:W5:Y:S04]  /*0550*/  LDG.E.U16 R28, desc[UR8][R12.64+0xa] ;  /* 0x00000a080c1c7981 */ /* 0x000f68000c1e1500 */
[----:B------:R-:W5:Y:S04]  /*0560*/  LDG.E.U16 R27, desc[UR8][R24.64] ;  /* 0x00000008181b7981 */ /* 0x000f68000c1e1500 */
[----:B------:R0:W5:Y:S01]  /*0570*/  LDG.E.U16 R8, desc[UR8][R12.64+0xc] ;  /* 0x00000c080c087981 */ /* 0x000162000c1e1500 */
[----:B------:R-:W-:Y:S01]  /*0580*/  HFMA2 R15, R22.H0_H0, R15.H0_H0, R26.H0_H0 ;  /* 0x2000000f160f7231 */ /* 0x000fe2000004081a */
[----:B------:R-:W-:-:S04]  /*0590*/  UIADD3 UR7, UPT, UPT, UR7, 0x10, URZ ;  /* 0x0000001007077890 */ /* 0x000fc8000fffe0ff */
[----:B------:R-:W-:Y:S01]  /*05a0*/  UISETP.NE.AND UP1, UPT, UR7, URZ, UPT ;  /* 0x000000ff0700728c */ /* 0x000fe2000bf25270 */
[----:B------:R-:W-:Y:S01]  /*05b0*/  LEA R2, R5, R2, 0x4 ;  /* 0x0000000205027211 */ /* 0x000fe200078e20ff */
[----:B--2---:R-:W-:-:S04]  /*05c0*/  HFMA2 R15, R23.H0_H0, R17.H0_H0, R15.H0_H0 ;  /* 0x20000011170f7231 */ /* 0x004fc8000004080f */
[----:B---3--:R-:W-:-:S04]  /*05d0*/  HFMA2 R14, R14.H0_H0, R19.H0_H0, R15.H0_H0 ;  /* 0x200000130e0e7231 */ /* 0x008fc8000004080f */
[----:B----4-:R-:W-:-:S04]  /*05e0*/  HFMA2 R7, R16.H0_H0, R7.H0_H0, R14.H0_H0 ;  /* 0x2000000710077231 */ /* 0x010fc8000004080e */
[----:B-----5:R-:W-:-:S04]  /*05f0*/  HFMA2 R7, R18.H0_H0, R29.H0_H0, R7.H0_H0 ;  /* 0x2000001d12077231 */ /* 0x020fc80000040807 */
[----:B------:R-:W-:Y:S01]  /*0600*/  HFMA2 R14, R6.H0_H0, R11.H0_H0, R7.H0_H0 ;  /* 0x2000000b060e7231 */ /* 0x000fe20000040807 */
[----:B------:R-:W-:-:S04]  /*0610*/  IADD3 R6, P0, PT, R12, 0x20, RZ ;  /* 0x000000200c067810 */ /* 0x000fc80007f1e0ff */
[----:B0-----:R-:W-:Y:S01]  /*0620*/  IADD3.X R13, PT, PT, RZ, R13, RZ, P0, !PT ;  /* 0x0000000dff0d7210 */ /* 0x001fe200007fe4ff */
[----:B------:R-:W-:-:S04]  /*0630*/  HFMA2 R14, R28.H0_H0, R21.H0_H0, R14.H0_H0 ;  /* 0x200000151c0e7231 */ /* 0x000fc8000004080e */
[----:B------:R-:W-:-:S04]  /*0640*/  HFMA2 R8, R8.H0_H0, R27.H0_H0, R14.H0_H0 ;  /* 0x2000001b08087231 */ /* 0x000fc8000004080e */
[----:B------:R-:W-:Y:S01]  /*0650*/  HFMA2 R18, R10.H0_H0, R9.H0_H0, R8.H0_H0 ;  /* 0x200000090a127231 */ /* 0x000fe20000040808 */
[----:B------:R-:W-:Y:S06]  /*0660*/  BRA.U UP1, `(.L_x_70) ;  /* 0xfffffff901e07547 */ /* 0x000fec000b83ffff */
.L_x_69:
[----:B------:R-:W-:Y:S05]  /*0670*/  BRA.U !UP0, `(.L_x_68) ;  /* 0x0000000508907547 */ /* 0x000fea000b800000 */
[----:B------:R-:W-:Y:S02]  /*0680*/  UISETP.GE.U32.AND UP0, UPT, UR6, 0x8, UPT ;  /* 0x000000080600788c */ /* 0x000fe4000bf06070 */
[----:B------:R-:W-:-:S04]  /*0690*/  ULOP3.LUT UR7, UR5, 0x7, URZ, 0xc0, !UPT ;  /* 0x0000000705077892 */ /* 0x000fc8000f8ec0ff */
[----:B------:R-:W-:-:S03]  /*06a0*/  UISETP.NE.AND UP1, UPT, UR7, URZ, UPT ;  /* 0x000000ff0700728c */ /* 0x000fc6000bf25270 */
[----:B------:R-:W-:Y:S08]  /*06b0*/  BRA.U !UP0, `(.L_x_71) ;  /* 0x0000000108ac7547 */ /* 0x000ff0000b800000 */
[----:B------:R-:W0:Y:S01]  /*06c0*/  LDC.64 R12, c[0x0][0x390] ;  /* 0x0000e400ff0c7b82 */ /* 0x000e220000000a00 */
[----:B------:R-:W-:Y:S01]  /*06d0*/  IMAD R7, R5, UR4, R0 ;  /* 0x0000000405077c24 */ /* 0x000fe2000f8e0200 */
[----:B------:R-:W1:Y:S01]  /*06e0*/  LDCU.64 UR10, c[0x0][0x388] ;  /* 0x00007100ff0a77ac */ /* 0x000e620008000a00 */
[----:B------:R-:W-:-:S05]  /*06f0*/  IADD3 R2, P0, PT, R4, UR4, RZ ;  /* 0x0000000404027c10 */ /* 0x000fca000ff1e0ff */
[----:B------:R-:W2:Y:S01]  /*0700*/  LDC.64 R28, c[0x0][0x388] ;  /* 0x0000e200ff1c7b82 */ /* 0x000ea20000000a00 */
[----:B0-----:R-:W-:Y:S01]  /*0710*/  IMAD.WIDE R12, R7, 0x2, R12 ;  /* 0x00000002070c7825 */ /* 0x001fe200078e020c */
[----:B------:R-:W-:-:S04]  /*0720*/  IADD3 R7, PT, PT, R4, UR4, RZ ;  /* 0x0000000404077c10 */ /* 0x000fc8000fffe0ff */
[----:B------:R0:W3:Y:S01]  /*0730*/  LDG.E.U16 R19, desc[UR8][R12.64] ;  /* 0x000000080c137981 */ /* 0x0000e2000c1e1500 */
[----:B------:R-:W-:-:S04]  /*0740*/  IMAD.WIDE R26, R5, 0x2, R12 ;  /* 0x00000002051a7825 */ /* 0x000fc800078e020c */
[----:B--2---:R-:W-:Y:S01]  /*0750*/  IMAD.WIDE.U32 R28, R7, 0x2, R28 ;  /* 0x00000002071c7825 */ /* 0x004fe200078e001c */
[----:B------:R-:W-:Y:S01]  /*0760*/  IADD3.X R7, PT, PT, RZ, RZ, RZ, P0, !PT ;  /* 0x000000ffff077210 */ /* 0x000fe200007fe4ff */
[----:B------:R-:W2:Y:S01]  /*0770*/  LDG.E.U16 R20, desc[UR8][R26.64] ;  /* 0x000000081a147981 */ /* 0x000ea2000c1e1500 */
[----:B-1----:R-:W-:Y:S01]  /*0780*/  LEA R6, P0, R2, UR10, 0x1 ;  /* 0x0000000a02067c11 */ /* 0x002fe2000f8008ff */
[----:B------:R-:W-:-:S03]  /*0790*/  IMAD.WIDE R14, R5, 0x2, R26 ;  /* 0x00000002050e7825 */ /* 0x000fc600078e021a */
[----:B------:R-:W-:Y:S02]  /*07a0*/  LEA.HI.X R7, R2, UR11, R7, 0x1, P0 ;  /* 0x0000000b02077c11 */ /* 0x000fe400080f0c07 */
[----:B------:R-:W3:Y:S01]  /*07b0*/  LDG.E.U16 R2, desc[UR8][R28.64] ;  /* 0x000000081c027981 */ /* 0x000ee2000c1e1500 */
[----:B------:R-:W-:-:S03]  /*07c0*/  IMAD.WIDE R16, R5, 0x2, R14 ;  /* 0x0000000205107825 */ /* 0x000fc600078e020e */
[----:B------:R-:W2:Y:S01]  /*07d0*/  LDG.E.U16 R21, desc[UR8][R6.64+0x2] ;  /* 0x0000020806157981 */ /* 0x000ea2000c1e1500 */
[----:B------:R-:W-:-:S03]  /*07e0*/  IMAD.WIDE R8, R5, 0x2, R16 ;  /* 0x0000000205087825 */ /* 0x000fc600078e0210 */
[----:B------:R1:W4:Y:S04]  /*07f0*/  LDG.E.U16 R22, desc[UR8][R14.64] ;  /* 0x000000080e167981 */ /* 0x000328000c1e1500 */
[----:B------:R-:W4:Y:S01]  /*0800*/  LDG.E.U16 R23, desc[UR8][R6.64+0x4] ;  /* 0x0000040806177981 */ /* 0x000f22000c1e1500 */
[----:B------:R-:W-:-:S03]  /*0810*/  IMAD.WIDE R10, R5, 0x2, R8 ;  /* 0x00000002050a7825 */ /* 0x000fc600078e0208 */
[----:B------:R-:W5:Y:S04]  /*0820*/  LDG.E.U16 R16, desc[UR8][R16.64] ;  /* 0x0000000810107981 */ /* 0x000f68000c1e1500 */
[----:B------:R-:W5:Y:S01]  /*0830*/  LDG.E.U16 R25, desc[UR8][R6.64+0x6] ;  /* 0x0000060806197981 */ /* 0x000f62000c1e1500 */
[----:B0-----:R-:W-:-:S03]  /*0840*/  IMAD.WIDE R12, R5, 0x2, R10 ;  /* 0x00000002050c7825 */ /* 0x001fc600078e020a */
[----:B------:R-:W5:Y:S04]  /*0850*/  LDG.E.U16 R8, desc[UR8][R8.64] ;  /* 0x0000000808087981 */ /* 0x000f68000c1e1500 */
[----:B------:R-:W5:Y:S01]  /*0860*/  LDG.E.U16 R29, desc[UR8][R6.64+0x8] ;  /* 0x00000808061d7981 */ /* 0x000f62000c1e1500 */
[----:B-1----:R-:W-:-:S03]  /*0870*/  IMAD.WIDE R14, R5, 0x2, R12 ;  /* 0x00000002050e7825 */ /* 0x002fc600078e020c */
[----:B------:R-:W5:Y:S04]  /*0880*/  LDG.E.U16 R11, desc[UR8][R10.64] ;  /* 0x000000080a0b7981 */ /* 0x000f68000c1e1500 */
[----:B------:R-:W5:Y:S04]  /*0890*/  LDG.E.U16 R24, desc[UR8][R6.64+0xa] ;  /* 0x00000a0806187981 */ /* 0x000f68000c1e1500 */
[----:B------:R0:W5:Y:S04]  /*08a0*/  LDG.E.U16 R27, desc[UR8][R12.64] ;  /* 0x000000080c1b7981 */ /* 0x000168000c1e1500 */
[----:B------:R-:W5:Y:S04]  /*08b0*/  LDG.E.U16 R26, desc[UR8][R6.64+0xc] ;  /* 0x00000c08061a7981 */ /* 0x000f68000c1e1500 */
[----:B------:R-:W5:Y:S04]  /*08c0*/  LDG.E.U16 R17, desc[UR8][R6.64+0xe] ;  /* 0x00000e0806117981 */ /* 0x000f68000c1e1500 */
[----:B------:R-:W5:Y:S01]  /*08d0*/  LDG.E.U16 R14, desc[UR8][R14.64] ;  /* 0x000000080e0e7981 */ /* 0x000f62000c1e1500 */
[----:B------:R-:W-:Y:S01]  /*08e0*/  UIADD3 UR4, UPT, UPT, UR4, 0x8, URZ ;  /* 0x0000000804047890 */ /* 0x000fe2000fffe0ff */
[----:B---3--:R-:W-:-:S04]  /*08f0*/  HFMA2 R2, R2.H0_H0, R19.H0_H0, R18.H0_H0 ;  /* 0x2000001302027231 */ /* 0x008fc80000040812 */
[----:B--2---:R-:W-:-:S04]  /*0900*/  HFMA2 R2, R21.H0_H0, R20.H0_H0, R2.H0_H0 ;  /* 0x2000001415027231 */ /* 0x004fc80000040802 */
[----:B----4-:R-:W-:-:S04]  /*0910*/  HFMA2 R2, R23.H0_H0, R22.H0_H0, R2.H0_H0 ;  /* 0x2000001617027231 */ /* 0x010fc80000040802 */
[----:B-----5:R-:W-:-:S04]  /*0920*/  HFMA2 R2, R25.H0_H0, R16.H0_H0, R2.H0_H0 ;  /* 0x2000001019027231 */ /* 0x020fc80000040802 */
[----:B------:R-:W-:-:S04]  /*0930*/  HFMA2 R2, R29.H0_H0, R8.H0_H0, R2.H0_H0 ;  /* 0x200000081d027231 */ /* 0x000fc80000040802 */
[----:B0-----:R-:W-:-:S04]  /*0940*/  HFMA2 R13, R24.H0_H0, R11.H0_H0, R2.H0_H0 ;  /* 0x2000000b180d7231 */ /* 0x001fc80000040802 */
[----:B------:R-:W-:-:S04]  /*0950*/  HFMA2 R13, R26.H0_H0, R27.H0_H0, R13.H0_H0 ;  /* 0x2000001b1a0d7231 */ /* 0x000fc8000004080d */
[----:B------:R-:W-:-:S07]  /*0960*/  HFMA2 R18, R17.H0_H0, R14.H0_H0, R13.H0_H0 ;  /* 0x2000000e11127231 */ /* 0x000fce000004080d */
.L_x_71:
[----:B------:R-:W-:Y:S05]  /*0970*/  BRA.U !UP1, `(.L_x_68) ;  /* 0x0000000109d07547 */ /* 0x000fea000b800000 */
[----:B------:R-:W-:Y:S02]  /*0980*/  UISETP.GE.U32.AND UP0, UPT, UR7, 0x4, UPT ;  /* 0x000000040700788c */ /* 0x000fe4000bf06070 */
[----:B------:R-:W-:-:S04]  /*0990*/  ULOP3.LUT UR5, UR5, 0x3, URZ, 0xc0, !UPT ;  /* 0x0000000305057892 */ /* 0x000fc8000f8ec0ff */
[----:B------:R-:W-:-:S03]  /*09a0*/  UISETP.NE.AND UP1, UPT, UR5, URZ, UPT ;  /* 0x000000ff0500728c */ /* 0x000fc6000bf25270 */
[----:B------:R-:W-:Y:S08]  /*09b0*/  BRA.U !UP0, `(.L_x_72) ;  /* 0x00000001086c7547 */ /* 0x000ff0000b800000 */
[----:B------:R-:W0:Y:S01]  /*09c0*/  LDC.64 R8, c[0x0][0x390] ;  /* 0x0000e400ff087b82 */ /* 0x000e220000000a00 */
[----:B------:R-:W1:Y:S01]  /*09d0*/  LDCU.64 UR6, c[0x0][0x388] ;  /* 0x00007100ff0677ac */ /* 0x000e620008000a00 */
[----:B------:R-:W-:Y:S01]  /*09e0*/  IMAD R11, R5, UR4, R0 ;  /* 0x00000004050b7c24 */ /* 0x000fe2000f8e0200 */
[C---:B------:R-:W-:Y:S02]  /*09f0*/  IADD3 R13, PT, PT, R4.reuse, UR4, RZ ;  /* 0x00000004040d7c10 */ /* 0x040fe4000fffe0ff */
[----:B------:R-:W-:-:S03]  /*0a00*/  IADD3 R2, P0, PT, R4, UR4, RZ ;  /* 0x0000000404027c10 */ /* 0x000fc6000ff1e0ff */
[----:B------:R-:W2:Y:S01]  /*0a10*/  LDC.64 R6, c[0x0][0x388] ;  /* 0x0000e200ff067b82 */ /* 0x000ea20000000a00 */
[----:B0-----:R-:W-:-:S04]  /*0a20*/  IMAD.WIDE R10, R11, 0x2, R8 ;  /* 0x000000020b0a7825 */ /* 0x001fc800078e0208 */
[----:B--2---:R-:W-:Y:S01]  /*0a30*/  IMAD.WIDE.U32 R8, R13, 0x2, R6 ;  /* 0x000000020d087825 */ /* 0x004fe200078e0006 */
[----:B------:R-:W-:Y:S02]  /*0a40*/  IADD3.X R7, PT, PT, RZ, RZ, RZ, P0, !PT ;  /* 0x000000ffff077210 */ /* 0x000fe400007fe4ff */
[C---:B-1----:R-:W-:Y:S01]  /*0a50*/  LEA R6, P0, R2.reuse, UR6, 0x1 ;  /* 0x0000000602067c11 */ /* 0x042fe2000f8008ff */
[----:B------:R-:W-:Y:S02]  /*0a60*/  IMAD.WIDE R12, R5, 0x2, R10 ;  /* 0x00000002050c7825 */ /* 0x000fe400078e020a */
[----:B------:R-:W2:Y:S01]  /*0a70*/  LDG.E.U16 R9, desc[UR8][R8.64] ;  /* 0x0000000808097981 */ /* 0x000ea2000c1e1500 */
[----:B------:R-:W-:-:S03]  /*0a80*/  LEA.HI.X R7, R2, UR7, R7, 0x1, P0 ;  /* 0x0000000702077c11 */ /* 0x000fc600080f0c07 */
[----:B------:R-:W2:Y:S01]  /*0a90*/  LDG.E.U16 R10, desc[UR8][R10.64] ;  /* 0x000000080a0a7981 */ /* 0x000ea2000c1e1500 */
[----:B------:R-:W-:-:S03]  /*0aa0*/  IMAD.WIDE R14, R5, 0x2, R12 ;  /* 0x00000002050e7825 */ /* 0x000fc600078e020c */
[----:B------:R-:W3:Y:S04]  /*0ab0*/  LDG.E.U16 R12, desc[UR8][R12.64] ;  /* 0x000000080c0c7981 */ /* 0x000ee8000c1e1500 */
[----:B------:R-:W3:Y:S01]  /*0ac0*/  LDG.E.U16 R2, desc[UR8][R6.64+0x2] ;  /* 0x0000020806027981 */ /* 0x000ee2000c1e1500 */
[----:B------:R-:W-:-:S03]  /*0ad0*/  IMAD.WIDE R16, R5, 0x2, R14 ;  /* 0x0000000205107825 */ /* 0x000fc600078e020e */
[----:B------:R-:W4:Y:S04]  /*0ae0*/  LDG.E.U16 R20, desc[UR8][R14.64] ;  /* 0x000000080e147981 */ /* 0x000f28000c1e1500 */
[----:B------:R-:W4:Y:S04]  /*0af0*/  LDG.E.U16 R19, desc[UR8][R6.64+0x4] ;  /* 0x0000040806137981 */ /* 0x000f28000c1e1500 */
[----:B------:R-:W5:Y:S04]  /*0b00*/  LDG.E.U16 R21, desc[UR8][R6.64+0x6] ;  /* 0x0000060806157981 */ /* 0x000f68000c1e1500 */
[----:B------:R-:W5:Y:S01]  /*0b10*/  LDG.E.U16 R16, desc[UR8][R16.64] ;  /* 0x0000000810107981 */ /* 0x000f62000c1e1500 */
[----:B------:R-:W-:Y:S01]  /*0b20*/  UIADD3 UR4, UPT, UPT, UR4, 0x4, URZ ;  /* 0x0000000404047890 */ /* 0x000fe2000fffe0ff */
[----:B--2---:R-:W-:-:S04]  /*0b30*/  HFMA2 R9, R9.H0_H0, R10.H0_H0, R18.H0_H0 ;  /* 0x2000000a09097231 */ /* 0x004fc80000040812 */
[----:B---3--:R-:W-:-:S04]  /*0b40*/  HFMA2 R2, R2.H0_H0, R12.H0_H0, R9.H0_H0 ;  /* 0x2000000c02027231 */ /* 0x008fc80000040809 */
[----:B----4-:R-:W-:-:S04]  /*0b50*/  HFMA2 R2, R19.H0_H0, R20.H0_H0, R2.H0_H0 ;  /* 0x2000001413027231 */ /* 0x010fc80000040802 */
[----:B-----5:R-:W-:-:S07]  /*0b60*/  HFMA2 R18, R21.H0_H0, R16.H0_H0, R2.H0_H0 ;  /* 0x2000001015127231 */ /* 0x020fce0000040802 */
.L_x_72:
[----:B------:R-:W-:Y:S05]  /*0b70*/  BRA.U !UP1, `(.L_x_68) ;  /* 0x0000000109507547 */ /* 0x000fea000b800000 */
[----:B------:R-:W0:Y:S01]  /*0b80*/  LDC.64 R8, c[0x0][0x388] ;  /* 0x0000e200ff087b82 */ /* 0x000e220000000a00 */
[----:B------:R-:W-:Y:S01]  /*0b90*/  IADD3 R11, PT, PT, R4, UR4, RZ ;  /* 0x00000004040b7c10 */ /* 0x000fe2000fffe0ff */
[----:B------:R-:W-:Y:S01]  /*0ba0*/  IMAD R2, R5, UR4, R0 ;  /* 0x0000000405027c24 */ /* 0x000fe2000f8e0200 */
[----:B------:R-:W-:-:S05]  /*0bb0*/  UIADD3 UR5, UPT, UPT, -UR5, URZ, URZ ;  /* 0x000000ff05057290 */ /* 0x000fca000fffe1ff */
[----:B------:R-:W1:Y:S01]  /*0bc0*/  LDC.64 R6, c[0x0][0x390] ;  /* 0x0000e400ff067b82 */ /* 0x000e620000000a00 */
[----:B0-----:R-:W-:-:S03]  /*0bd0*/  IMAD.WIDE.U32 R8, R11, 0x2, R8 ;  /* 0x000000020b087825 */ /* 0x001fc600078e0008 */
[----:B------:R-:W-:Y:S02]  /*0be0*/  MOV R4, R8 ;  /* 0x0000000800047202 */ /* 0x000fe40000000f00 */
[----:B------:R-:W-:-:S07]  /*0bf0*/  MOV R13, R9 ;  /* 0x00000009000d7202 */ /* 0x000fce0000000f00 */
.L_x_73:
[----:B-1----:R-:W-:Y:S01]  /*0c00*/  IMAD.WIDE R8, R2, 0x2, R6 ;  /* 0x0000000202087825 */ /* 0x002fe200078e0206 */
[----:B------:R-:W-:Y:S02]  /*0c10*/  MOV R11, R13 ;  /* 0x0000000d000b7202 */ /* 0x000fe40000000f00 */
[----:B------:R-:W-:-:S03]  /*0c20*/  MOV R10, R4 ;  /* 0x00000004000a7202 */ /* 0x000fc60000000f00 */
[----:B------:R-:W2:Y:S04]  /*0c30*/  LDG.E.U16 R8, desc[UR8][R8.64] ;  /* 0x0000000808087981 */ /* 0x000ea8000c1e1500 */
[----:B------:R-:W2:Y:S01]  /*0c40*/  LDG.E.U16 R11, desc[UR8][R10.64] ;  /* 0x000000080a0b7981 */ /* 0x000ea2000c1e1500 */
[----:B------:R-:W-:Y:S01]  /*0c50*/  UIADD3 UR5, UPT, UPT, UR5, 0x1, URZ ;  /* 0x0000000105057890 */ /* 0x000fe2000fffe0ff */
[----:B------:R-:W-:Y:S02]  /*0c60*/  IADD3 R4, P0, PT, R4, 0x2, RZ ;  /* 0x0000000204047810 */ /* 0x000fe40007f1e0ff */
[----:B------:R-:W-:Y:S01]  /*0c70*/  IADD3 R2, PT, PT, R2, R5, RZ ;  /* 0x0000000502027210 */ /* 0x000fe20007ffe0ff */
[----:B------:R-:W-:Y:S01]  /*0c80*/  UISETP.NE.AND UP0, UPT, UR5, URZ, UPT ;  /* 0x000000ff0500728c */ /* 0x000fe2000bf05270 */
[----:B------:R-:W-:Y:S01]  /*0c90*/  IADD3.X R13, PT, PT, RZ, R13, RZ, P0, !PT ;  /* 0x0000000dff0d7210 */ /* 0x000fe200007fe4ff */
[----:B--2---:R-:W-:-:S07]  /*0ca0*/  HFMA2 R18, R11.H0_H0, R8.H0_H0, R18.H0_H0 ;  /* 0x200000080b127231 */ /* 0x004fce0000040812 */
[----:B------:R-:W-:Y:S05]  /*0cb0*/  BRA.U UP0, `(.L_x_73) ;  /* 0xfffffffd00d07547 */ /* 0x000fea000b83ffff */
.L_x_68:
[----:B------:R-:W0:Y:S01]  /*0cc0*/  LDC.64 R6, c[0x0][0x380] ;  /* 0x0000e000ff067b82 */ /* 0x000e220000000a00 */
[----:B------:R-:W-:-:S04]  /*0cd0*/  IMAD R3, R3, R5, R0 ;  /* 0x0000000503037224 */ /* 0x000fc800078e0200 */
[----:B0-----:R-:W-:-:S05]  /*0ce0*/  IMAD.WIDE R2, R3, 0x2, R6 ;  /* 0x0000000203027825 */ /* 0x001fca00078e0206 */
[----:B------:R-:W-:Y:S01]  /*0cf0*/  STG.E.U16 desc[UR8][R2.64], R18 ;  /* 0x0000001202007986 */ /* 0x000fe2000c101508 */
[----:B------:R-:W-:Y:S05]  /*0d00*/  EXIT ;  /* 0x000000000000794d */ /* 0x000fea0003800000 */
.L_x_74:
        /* <DEDUP_REMOVED lines=15> */
.L_x_83:


//--------------------- .nv.shared._Z13nativeMatmul3IdEvPT_PKS0_S3_iii --------------------------
	.section	.nv.shared._Z13nativeMatmul3IdEvPT_PKS0_S3_iii,"aw",@nobits
	.sectionflags	@""
	.align	8
.nv.shared._Z13nativeMatmul3IdEvPT_PKS0_S3_iii:
	.zero		17408


//--------------------- .nv.shared.reserved.0     --------------------------
	.section	.nv.shared.reserved.0,"aw",@nobits
	.weak		__nv_reservedSMEM_offset_0_alias
	.size		__nv_reservedSMEM_offset_0_alias, 0, 64
	.other		__nv_reservedSMEM_offset_0_alias,@"STO_CUDA_RESERVED_SHARED STV_DEFAULT"
__nv_reservedSMEM_offset_0_alias:
	.zero		0
	.zero		64


//--------------------- .nv.shared._Z13nativeMatmul2IdEvPT_PKS0_S3_iii --------------------------
	.section	.nv.shared._Z13nativeMatmul2IdEvPT_PKS0_S3_iii,"aw",@nobits
	.sectionflags	@""
	.align	8
.nv.shared._Z13nativeMatmul2IdEvPT_PKS0_S3_iii:
	.zero		17408


//--------------------- .nv.shared._Z13nativeMatmul3IfEvPT_PKS0_S3_iii --------------------------
	.section	.nv.shared._Z13nativeMatmul3IfEvPT_PKS0_S3_iii,"aw",@nobits
	.sectionflags	@""
	.align	4
.nv.shared._Z13nativeMatmul3IfEvPT_PKS0_S3_iii:
	.zero		9216


//--------------------- .nv.shared._Z13nativeMatmul2IfEvPT_PKS0_S3_iii --------------------------
	.section	.nv.shared._Z13nativeMatmul2IfEvPT_PKS0_S3_iii,"aw",@nobits
	.sectionflags	@""
	.align	4
.nv.shared._Z13nativeMatmul2IfEvPT_PKS0_S3_iii:
	.zero		9216


//--------------------- .nv.shared._Z13nativeMatmul3I6__halfEvPT_PKS1_S4_iii --------------------------
	.section	.nv.shared._Z13nativeMatmul3I6__halfEvPT_PKS1_S4_iii,"aw",@nobits
	.sectionflags	@""
	.align	2
.nv.shared._Z13nativeMatmul3I6__halfEvPT_PKS1_S4_iii:
	.zero		5120


//--------------------- .nv.shared._Z13nativeMatmul2I6__halfEvPT_PKS1_S4_iii --------------------------
	.section	.nv.shared._Z13nativeMatmul2I6__halfEvPT_PKS1_S4_iii,"aw",@nobits
	.sectionflags	@""
	.align	2
.nv.shared._Z13nativeMatmul2I6__halfEvPT_PKS1_S4_iii:
	.zero		5120


//--------------------- .nv.constant0._Z13nativeMatmul3IdEvPT_PKS0_S3_iii --------------------------
	.section	.nv.constant0._Z13nativeMatmul3IdEvPT_PKS0_S3_iii,"a",@progbits
	.sectionflags	@""
	.align	4
.nv.constant0._Z13nativeMatmul3IdEvPT_PKS0_S3_iii:
	.zero		932


//--------------------- .nv.constant0._Z13nativeMatmul2IdEvPT_PKS0_S3_iii --------------------------
	.section	.nv.constant0._Z13nativeMatmul2IdEvPT_PKS0_S3_iii,"a",@progbits
	.sectionflags	@""
	.align	4
.nv.constant0._Z13nativeMatmul2IdEvPT_PKS0_S3_iii:
	.zero		932


//--------------------- .nv.constant0._Z13nativeMatmul1IdEvPT_PKS0_S3_iii --------------------------
	.section	.nv.constant0._Z13nativeMatmul1IdEvPT_PKS0_S3_iii,"a",@progbits
	.sectionflags	@""
	.align	4
.nv.constant0._Z13nativeMatmul1IdEvPT_PKS0_S3_iii:
	.zero		932


//--------------------- .nv.constant0._Z13nativeMatmul3IfEvPT_PKS0_S3_iii --------------------------
	.section	.nv.constant0._Z13nativeMatmul3IfEvPT_PKS0_S3_iii,"a",@progbits
	.sectionflags	@""
	.align	4
.nv.constant0._Z13nativeMatmul3IfEvPT_PKS0_S3_iii:
	.zero		932


//--------------------- .nv.constant0._Z13nativeMatmul2IfEvPT_PKS0_S3_iii --------------------------
	.section	.nv.constant0._Z13nativeMatmul2IfEvPT_PKS0_S3_iii,"a",@progbits
	.sectionflags	@""
	.align	4
.nv.constant0._Z13nativeMatmul2IfEvPT_PKS0_S3_iii:
	.zero		932


//--------------------- .nv.constant0._Z13nativeMatmul1IfEvPT_PKS0_S3_iii --------------------------
	.section	.nv.constant0._Z13nativeMatmul1IfEvPT_PKS0_S3_iii,"a",@progbits
	.sectionflags	@""
	.align	4
.nv.constant0._Z13nativeMatmul1IfEvPT_PKS0_S3_iii:
	.zero		932


//--------------------- .nv.constant0._Z13nativeMatmul3I6__halfEvPT_PKS1_S4_iii --------------------------
	.section	.nv.constant0._Z13nativeMatmul3I6__halfEvPT_PKS1_S4_iii,"a",@progbits
	.sectionflags	@""
	.align	4
.nv.constant0._Z13nativeMatmul3I6__halfEvPT_PKS1_S4_iii:
	.zero		932


//--------------------- .nv.constant0._Z13nativeMatmul2I6__halfEvPT_PKS1_S4_iii --------------------------
	.section	.nv.constant0._Z13nativeMatmul2I6__halfEvPT_PKS1_S4_iii,"a",@progbits
	.sectionflags	@""
	.align	4
.nv.constant0._Z13nativeMatmul2I6__halfEvPT_PKS1_S4_iii:
	.zero		932


//--------------------- .nv.constant0._Z13nativeMatmul1I6__halfEvPT_PKS1_S4_iii --------------------------
	.section	.nv.constant0._Z13nativeMatmul1I6__halfEvPT_PKS1_S4_iii,"a",@progbits
	.sectionflags	@""
	.align	4
.nv.constant0._Z13nativeMatmul1I6__halfEvPT_PKS1_S4_iii:
	.zero		932


//--------------------- SYMBOLS --------------------------

	.type		.nv.reservedSmem.offset0,@object
	.size		.nv.reservedSmem.offset0,0x4
	.type		.nv.reservedSmem.cap,@object
	.size		.nv.reservedSmem.cap,0x4
